// auto-generated by cutlass_sweep.gemm — config: {"arch": "sm_100", "cluster_m": 2, "cluster_n": 2, "dtype": "tf32", "stages": 5, "tile_k": 32, "tile_m": 64, "tile_n": 64}
#include "cutlass/cutlass.h"
#include "cutlass/gemm/collective/collective_builder.hpp"
#include "cutlass/gemm/device/gemm_universal_adapter.h"
#include "cutlass/gemm/kernel/gemm_universal.hpp"
#include "cutlass/epilogue/collective/collective_builder.hpp"

using ElemA = cutlass::tfloat32_t;
using ElemB = cutlass::tfloat32_t;
using ElemCD = cutlass::tfloat32_t;
using Acc  = float;
using TileShape    = cute::Shape<cute::_64, cute::_64, cute::_32>;
using ClusterShape = cute::Shape<cute::_2, cute::_2, cute::_1>;

using CollectiveEpilogue = typename cutlass::epilogue::collective::CollectiveBuilder<
    cutlass::arch::Sm100, cutlass::arch::OpClassTensorOp,
    TileShape, ClusterShape,
    cutlass::epilogue::collective::EpilogueTileAuto,
    Acc, Acc,
    ElemCD, cutlass::layout::RowMajor, 128 / cutlass::sizeof_bits<ElemCD>::value,
    ElemCD, cutlass::layout::RowMajor, 128 / cutlass::sizeof_bits<ElemCD>::value,
    cutlass::epilogue::collective::EpilogueScheduleAuto
  >::CollectiveOp;

using CollectiveMainloop = typename cutlass::gemm::collective::CollectiveBuilder<
    cutlass::arch::Sm100, cutlass::arch::OpClassTensorOp,
    ElemA, cutlass::layout::RowMajor, 128 / cutlass::sizeof_bits<ElemA>::value,
    ElemB, cutlass::layout::ColumnMajor, 128 / cutlass::sizeof_bits<ElemB>::value,
    Acc,
    TileShape, ClusterShape,
    cutlass::gemm::collective::StageCount<5>,
    cutlass::gemm::collective::KernelScheduleAuto
  >::CollectiveOp;

using GemmKernel = cutlass::gemm::kernel::GemmUniversal<
    cute::Shape<int,int,int,int>,
    CollectiveMainloop,
    CollectiveEpilogue
>;
using Gemm = cutlass::gemm::device::GemmUniversalAdapter<GemmKernel>;

// Force the device kernel symbol into the cubin without needing a host main.
auto* _anchor = &cutlass::device_kernel<GemmKernel>;


// ===== COMPILED SASS (sm_100a) =====

	.target	sm_100a

	.elftype	@"ET_EXEC"


//--------------------- .note.nv.tkinfo           --------------------------
	.section	.note.nv.tkinfo,"",@"SHT_NOTE"
	.sectionflags	@"SHF_NOTE_NV_TKINFO"
	.tkinfo
        /*0018*/ 	.word	0x00000002
        /*0030*/ 	.string	""
        /*0030*/ 	.string	"ptxas"
        /*0030*/ 	.string	"Cuda compilation tools, release 13.0, V13.0.88"
        /*0030*/ 	.string	"Build cuda_13.0.r13.0/compiler.36424714_0"
        /*0030*/ 	.string	"-arch sm_100a -m 64 "



//--------------------- .note.nv.cuinfo           --------------------------
	.section	.note.nv.cuinfo,"",@"SHT_NOTE"
	.sectionflags	@"SHF_NOTE_NV_CUINFO"
        /*0018*/ 	.short	0x0002
        /*001a*/ 	.short	0x0064
        /*001c*/ 	.short	0x0082
	.zero		2


//--------------------- .nv.info                  --------------------------
	.section	.nv.info,"",@"SHT_CUDA_INFO"
	.align	4


	//----- nvinfo : EIATTR_REGCOUNT
	.align		4
        /*0000*/ 	.byte	0x04, 0x2f
        /*0002*/ 	.short	(.L_19 - .L_18)
	.align		4
.L_18:
        /*0004*/ 	.word	index@(_ZN7cutlass13device_kernelINS_4gemm6kernel13GemmUniversalIN4cute5tupleIJiiiiEEENS1_10collective13CollectiveMmaINS1_35MainloopSm100TmaUmmaWarpSpecializedILi5ELi2ELi4ENS5_IJNS4_1CILi2EEESB_NSA_ILi1EEEEEEEENS5_IJNSA_ILi64EEESF_NSA_ILi32EEEEEENS_10tfloat32_tENS5_IJlSC_lEEESI_SJ_NS4_8TiledMMAINS4_8MMA_AtomIJNS4_17SM100_MMA_TF32_SSISI_SI_fLi64ELi64ELNS4_4UMMA5MajorE0ELSO_0ELNSN_7ScaleInE0ELSP_0EEEEEENS4_6LayoutINS5_IJSC_SC_SC_EEENS5_IJNSA_ILi0EEESU_SU_EEEEENS5_IJNS4_10UnderscoreESX_SX_EEEEENS4_23SM90_TMA_LOAD_MULTICASTENS4_14ComposedLayoutINS4_7SwizzleILi3ELi4ELi3EEENS4_18smem_ptr_flag_bitsILi32EEENSS_INS5_IJNSA_ILi8EEESG_EEENS5_IJSG_SC_EEEEEEEvNS4_8identityES10_S1A_vS1B_EENS_8epilogue10collective18CollectiveEpilogueINS1D_23Sm100TmaWarpSpecializedILi3ELi2ELi16ELb1ELb0EEEJSH_NS5_IJNSS_ISF_SC_EENSS_ISG_SC_EEEEESI_SJ_SI_SJ_NS1D_6fusion15FusionCallbacksIS1H_NS1L_17LinearCombinationISI_fSI_fLNS_15FloatRoundStyleE2EEESH_S1K_JEEENS4_5SM1004TMEM4LOAD26SM100_TMEM_LOAD_16dp128b8xENS4_13SM90_TMA_LOADES1A_NS4_17SM75_U32x4_LDSM_NENS4_14SM90_TMA_STOREES1A_NS4_17SM90_U32x4_STSM_NENS4_39AutoVectorizingCopyWithAssumedAlignmentILi128EEEEEEvvEEEEvNT_6ParamsE)
        /*0008*/ 	.word	0x00000050


	//----- nvinfo : EIATTR_FRAME_SIZE
	.align		4
.L_19:
        /*000c*/ 	.byte	0x04, 0x11
        /*000e*/ 	.short	(.L_21 - .L_20)
	.align		4
.L_20:
        /*0010*/ 	.word	index@($__internal_2_$__cuda_sm10x_tcgen05_guardrail_trap_unallocated_columns_being_dealloced)
        /*0014*/ 	.word	0x00000000


	//----- nvinfo : EIATTR_FRAME_SIZE
	.align		4
.L_21:
        /*0018*/ 	.byte	0x04, 0x11
        /*001a*/ 	.short	(.L_23 - .L_22)
	.align		4
.L_22:
        /*001c*/ 	.word	index@($__internal_1_$__cuda_sm10x_tcgen05_guardrail_trap_phase_invalid_during_alloc)
        /*0020*/ 	.word	0x00000000


	//----- nvinfo : EIATTR_FRAME_SIZE
	.align		4
.L_23:
        /*0024*/ 	.byte	0x04, 0x11
        /*0026*/ 	.short	(.L_25 - .L_24)
	.align		4
.L_24:
        /*0028*/ 	.word	index@($__internal_0_$__cuda_sm10x_tcgen05_guardrail_trap_col_being_dealloced_not_returned_by_alloc)
        /*002c*/ 	.word	0x00000000


	//----- nvinfo : EIATTR_FRAME_SIZE
	.align		4
.L_25:
        /*0030*/ 	.byte	0x04, 0x11
        /*0032*/ 	.short	(.L_27 - .L_26)
	.align		4
.L_26:
        /*0034*/ 	.word	index@(_ZN7cutlass13device_kernelINS_4gemm6kernel13GemmUniversalIN4cute5tupleIJiiiiEEENS1_10collective13CollectiveMmaINS1_35MainloopSm100TmaUmmaWarpSpecializedILi5ELi2ELi4ENS5_IJNS4_1CILi2EEESB_NSA_ILi1EEEEEEEENS5_IJNSA_ILi64EEESF_NSA_ILi32EEEEEENS_10tfloat32_tENS5_IJlSC_lEEESI_SJ_NS4_8TiledMMAINS4_8MMA_AtomIJNS4_17SM100_MMA_TF32_SSISI_SI_fLi64ELi64ELNS4_4UMMA5MajorE0ELSO_0ELNSN_7ScaleInE0ELSP_0EEEEEENS4_6LayoutINS5_IJSC_SC_SC_EEENS5_IJNSA_ILi0EEESU_SU_EEEEENS5_IJNS4_10UnderscoreESX_SX_EEEEENS4_23SM90_TMA_LOAD_MULTICASTENS4_14ComposedLayoutINS4_7SwizzleILi3ELi4ELi3EEENS4_18smem_ptr_flag_bitsILi32EEENSS_INS5_IJNSA_ILi8EEESG_EEENS5_IJSG_SC_EEEEEEEvNS4_8identityES10_S1A_vS1B_EENS_8epilogue10collective18CollectiveEpilogueINS1D_23Sm100TmaWarpSpecializedILi3ELi2ELi16ELb1ELb0EEEJSH_NS5_IJNSS_ISF_SC_EENSS_ISG_SC_EEEEESI_SJ_SI_SJ_NS1D_6fusion15FusionCallbacksIS1H_NS1L_17LinearCombinationISI_fSI_fLNS_15FloatRoundStyleE2EEESH_S1K_JEEENS4_5SM1004TMEM4LOAD26SM100_TMEM_LOAD_16dp128b8xENS4_13SM90_TMA_LOADES1A_NS4_17SM75_U32x4_LDSM_NENS4_14SM90_TMA_STOREES1A_NS4_17SM90_U32x4_STSM_NENS4_39AutoVectorizingCopyWithAssumedAlignmentILi128EEEEEEvvEEEEvNT_6ParamsE)
        /*0038*/ 	.word	0x00000000


	//----- nvinfo : EIATTR_MIN_STACK_SIZE
	.align		4
.L_27:
        /*003c*/ 	.byte	0x04, 0x12
        /*003e*/ 	.short	(.L_29 - .L_28)
	.align		4
.L_28:
        /*0040*/ 	.word	index@(_ZN7cutlass13device_kernelINS_4gemm6kernel13GemmUniversalIN4cute5tupleIJiiiiEEENS1_10collective13CollectiveMmaINS1_35MainloopSm100TmaUmmaWarpSpecializedILi5ELi2ELi4ENS5_IJNS4_1CILi2EEESB_NSA_ILi1EEEEEEEENS5_IJNSA_ILi64EEESF_NSA_ILi32EEEEEENS_10tfloat32_tENS5_IJlSC_lEEESI_SJ_NS4_8TiledMMAINS4_8MMA_AtomIJNS4_17SM100_MMA_TF32_SSISI_SI_fLi64ELi64ELNS4_4UMMA5MajorE0ELSO_0ELNSN_7ScaleInE0ELSP_0EEEEEENS4_6LayoutINS5_IJSC_SC_SC_EEENS5_IJNSA_ILi0EEESU_SU_EEEEENS5_IJNS4_10UnderscoreESX_SX_EEEEENS4_23SM90_TMA_LOAD_MULTICASTENS4_14ComposedLayoutINS4_7SwizzleILi3ELi4ELi3EEENS4_18smem_ptr_flag_bitsILi32EEENSS_INS5_IJNSA_ILi8EEESG_EEENS5_IJSG_SC_EEEEEEEvNS4_8identityES10_S1A_vS1B_EENS_8epilogue10collective18CollectiveEpilogueINS1D_23Sm100TmaWarpSpecializedILi3ELi2ELi16ELb1ELb0EEEJSH_NS5_IJNSS_ISF_SC_EENSS_ISG_SC_EEEEESI_SJ_SI_SJ_NS1D_6fusion15FusionCallbacksIS1H_NS1L_17LinearCombinationISI_fSI_fLNS_15FloatRoundStyleE2EEESH_S1K_JEEENS4_5SM1004TMEM4LOAD26SM100_TMEM_LOAD_16dp128b8xENS4_13SM90_TMA_LOADES1A_NS4_17SM75_U32x4_LDSM_NENS4_14SM90_TMA_STOREES1A_NS4_17SM90_U32x4_STSM_NENS4_39AutoVectorizingCopyWithAssumedAlignmentILi128EEEEEEvvEEEEvNT_6ParamsE)
        /*0044*/ 	.word	0x00000000
.L_29:


//--------------------- .nv.compat                --------------------------
	.section	.nv.compat,"",@"SHT_CUDA_COMPAT_INFO"
	.align	4
        /*0000*/ 	.byte	0x02, 0x09, 0x01, 0x00, 0x02, 0x02, 0x02, 0x00, 0x02, 0x05, 0x05, 0x00, 0x03, 0x07, 0x01, 0x01
        /*0010*/ 	.byte	0x02, 0x03, 0x01, 0x00, 0x02, 0x06, 0x01, 0x00, 0x04, 0x0b, 0x08, 0x00, 0x09, 0x00, 0x00, 0x00
        /*0020*/ 	.byte	0x00, 0x00, 0x00, 0x00


//--------------------- .nv.info._ZN7cutlass13device_kernelINS_4gemm6kernel13GemmUniversalIN4cute5tupleIJiiiiEEENS1_10collective13CollectiveMmaINS1_35MainloopSm100TmaUmmaWarpSpecializedILi5ELi2ELi4ENS5_IJNS4_1CILi2EEESB_NSA_ILi1EEEEEEEENS5_IJNSA_ILi64EEESF_NSA_ILi32EEEEEENS_10tfloat32_tENS5_IJlSC_lEEESI_SJ_NS4_8TiledMMAINS4_8MMA_AtomIJNS4_17SM100_MMA_TF32_SSISI_SI_fLi64ELi64ELNS4_4UMMA5MajorE0ELSO_0ELNSN_7ScaleInE0ELSP_0EEEEEENS4_6LayoutINS5_IJSC_SC_SC_EEENS5_IJNSA_ILi0EEESU_SU_EEEEENS5_IJNS4_10UnderscoreESX_SX_EEEEENS4_23SM90_TMA_LOAD_MULTICASTENS4_14ComposedLayoutINS4_7SwizzleILi3ELi4ELi3EEENS4_18smem_ptr_flag_bitsILi32EEENSS_INS5_IJNSA_ILi8EEESG_EEENS5_IJSG_SC_EEEEEEEvNS4_8identityES10_S1A_vS1B_EENS_8epilogue10collective18CollectiveEpilogueINS1D_23Sm100TmaWarpSpecializedILi3ELi2ELi16ELb1ELb0EEEJSH_NS5_IJNSS_ISF_SC_EENSS_ISG_SC_EEEEESI_SJ_SI_SJ_NS1D_6fusion15FusionCallbacksIS1H_NS1L_17LinearCombinationISI_fSI_fLNS_15FloatRoundStyleE2EEESH_S1K_JEEENS4_5SM1004TMEM4LOAD26SM100_TMEM_LOAD_16dp128b8xENS4_13SM90_TMA_LOADES1A_NS4_17SM75_U32x4_LDSM_NENS4_14SM90_TMA_STOREES1A_NS4_17SM90_U32x4_STSM_NENS4_39AutoVectorizingCopyWithAssumedAlignmentILi128EEEEEEvvEEEEvNT_6ParamsE --------------------------
	.section	.nv.info._ZN7cutlass13device_kernelINS_4gemm6kernel13GemmUniversalIN4cute5tupleIJiiiiEEENS1_10collective13CollectiveMmaINS1_35MainloopSm100TmaUmmaWarpSpecializedILi5ELi2ELi4ENS5_IJNS4_1CILi2EEESB_NSA_ILi1EEEEEEEENS5_IJNSA_ILi64EEESF_NSA_ILi32EEEEEENS_10tfloat32_tENS5_IJlSC_lEEESI_SJ_NS4_8TiledMMAINS4_8MMA_AtomIJNS4_17SM100_MMA_TF32_SSISI_SI_fLi64ELi64ELNS4_4UMMA5MajorE0ELSO_0ELNSN_7ScaleInE0ELSP_0EEEEEENS4_6LayoutINS5_IJSC_SC_SC_EEENS5_IJNSA_ILi0EEESU_SU_EEEEENS5_IJNS4_10UnderscoreESX_SX_EEEEENS4_23SM90_TMA_LOAD_MULTICASTENS4_14ComposedLayoutINS4_7SwizzleILi3ELi4ELi3EEENS4_18smem_ptr_flag_bitsILi32EEENSS_INS5_IJNSA_ILi8EEESG_EEENS5_IJSG_SC_EEEEEEEvNS4_8identityES10_S1A_vS1B_EENS_8epilogue10collective18CollectiveEpilogueINS1D_23Sm100TmaWarpSpecializedILi3ELi2ELi16ELb1ELb0EEEJSH_NS5_IJNSS_ISF_SC_EENSS_ISG_SC_EEEEESI_SJ_SI_SJ_NS1D_6fusion15FusionCallbacksIS1H_NS1L_17LinearCombinationISI_fSI_fLNS_15FloatRoundStyleE2EEESH_S1K_JEEENS4_5SM1004TMEM4LOAD26SM100_TMEM_LOAD_16dp128b8xENS4_13SM90_TMA_LOADES1A_NS4_17SM75_U32x4_LDSM_NENS4_14SM90_TMA_STOREES1A_NS4_17SM90_U32x4_STSM_NENS4_39AutoVectorizingCopyWithAssumedAlignmentILi128EEEEEEvvEEEEvNT_6ParamsE,"",@"SHT_CUDA_INFO"
	.sectionflags	@""
	.align	4


	//----- nvinfo : EIATTR_CUDA_API_VERSION
	.align		4
        /*0000*/ 	.byte	0x04, 0x37
        /*0002*/ 	.short	(.L_31 - .L_30)
.L_30:
        /*0004*/ 	.word	0x00000082


	//----- nvinfo : EIATTR_KPARAM_INFO
	.align		4
.L_31:
        /*0008*/ 	.byte	0x04, 0x17
        /*000a*/ 	.short	(.L_33 - .L_32)
.L_32:
        /*000c*/ 	.word	0x00000000
        /*0010*/ 	.short	0x0000
        /*0012*/ 	.short	0x0000
        /*0014*/ 	.byte	0x00, 0xf0, 0x01, 0x20


	//----- nvinfo : EIATTR_AT_ENTRY_FRAGMENTS
	.align		4
.L_33:
        /*0018*/ 	.byte	0x04, 0x4f
        /*001a*/ 	.short	(.L_35 - .L_34)


	//   ....[0]....
.L_34:
        /*001c*/ 	.word	0x00000006


	//----- nvinfo : EIATTR_RESERVED_SMEM_USED
	.align		4
.L_35:
        /*0020*/ 	.byte	0x01, 0x41
	.zero		2


	//----- nvinfo : EIATTR_SPARSE_MMA_MASK
	.align		4
        /*0024*/ 	.byte	0x03, 0x50
        /*0026*/ 	.short	0x0000


	//----- nvinfo : EIATTR_TCGEN05_1CTA_USED
	.align		4
        /*0028*/ 	.byte	0x01, 0x51
	.zero		2


	//----- nvinfo : EIATTR_MAXREG_COUNT
	.align		4
        /*002c*/ 	.byte	0x03, 0x1b
        /*002e*/ 	.short	0x00ff


	//----- nvinfo : EIATTR_NUM_BARRIERS
	.align		4
        /*0030*/ 	.byte	0x02, 0x4c
        /*0032*/ 	.byte	0x07
	.zero		1


	//----- nvinfo : EIATTR_EXTERNS
	.align		4
        /*0034*/ 	.byte	0x04, 0x0f
        /*0036*/ 	.short	(.L_37 - .L_36)


	//   ....[0]....
	.align		4
.L_36:
        /*0038*/ 	.word	index@(__assertfail)


	//----- nvinfo : EIATTR_MERCURY_ISA_VERSION
	.align		4
.L_37:
        /*003c*/ 	.byte	0x03, 0x5f
        /*003e*/ 	.short	0x0101


	//----- nvinfo : EIATTR_INT_WARP_WIDE_INSTR_OFFSETS
	.align		4
        /*0040*/ 	.byte	0x04, 0x31
        /*0042*/ 	.short	(.L_39 - .L_38)


	//   ....[0]....
.L_38:
        /*0044*/ 	.word	0x00003f60


	//   ....[1]....
        /*0048*/ 	.word	0x00003f90


	//   ....[2]....
        /*004c*/ 	.word	0x00003fb0


	//   ....[3]....
        /*0050*/ 	.word	0x00004b80


	//   ....[4]....
        /*0054*/ 	.word	0x00004c00


	//   ....[5]....
        /*0058*/ 	.word	0x00004d00


	//   ....[6]....
        /*005c*/ 	.word	0x00004e10


	//----- nvinfo : EIATTR_COOP_GROUP_MASK_REGIDS
	.align		4
.L_39:
        /*0060*/ 	.byte	0x04, 0x29
        /*0062*/ 	.short	(.L_41 - .L_40)


	//   ....[0]....
.L_40:
        /*0064*/ 	.word	0xffffffff


	//   ....[1]....
        /*0068*/ 	.word	0xffffffff


	//   ....[2]....
        /*006c*/ 	.word	0xffffffff


	//   ....[3]....
        /*0070*/ 	.word	0xffffffff


	//   ....[4]....
        /*0074*/ 	.word	0xffffffff


	//   ....[5]....
        /*0078*/ 	.word	0xffffffff


	//   ....[6]....
        /*007c*/ 	.word	0xffffffff


	//   ....[7]....
        /*0080*/ 	.word	0xffffffff


	//   ....[8]....
        /*0084*/ 	.word	0xffffffff


	//   ....[9]....
        /*0088*/ 	.word	0xffffffff


	//   ....[10]....
        /*008c*/ 	.word	0xffffffff


	//   ....[11]....
        /*0090*/ 	.word	0xffffffff


	//   ....[12]....
        /*0094*/ 	.word	0xffffffff


	//   ....[13]....
        /*0098*/ 	.word	0xffffffff


	//----- nvinfo : EIATTR_COOP_GROUP_INSTR_OFFSETS
	.align		4
.L_41:
        /*009c*/ 	.byte	0x04, 0x28
        /*009e*/ 	.short	(.L_43 - .L_42)


	//   ....[0]....
.L_42:
        /*00a0*/ 	.word	0x00000080


	//   ....[1]....
        /*00a4*/ 	.word	0x000004f0


	//   ....[2]....
        /*00a8*/ 	.word	0x000006c0


	//   ....[3]....
        /*00ac*/ 	.word	0x00000840


	//   ....[4]....
        /*00b0*/ 	.word	0x00000940


	//   ....[5]....
        /*00b4*/ 	.word	0x00000ab0


	//   ....[6]....
        /*00b8*/ 	.word	0x00000c50


	//   ....[7]....
        /*00bc*/ 	.word	0x00000e00


	//   ....[8]....
        /*00c0*/ 	.word	0x00002200


	//   ....[9]....
        /*00c4*/ 	.word	0x00003150


	//   ....[10]....
        /*00c8*/ 	.word	0x00003360


	//   ....[11]....
        /*00cc*/ 	.word	0x00003390


	//   ....[12]....
        /*00d0*/ 	.word	0x00003e40


	//   ....[13]....
        /*00d4*/ 	.word	0x00004070


	//----- nvinfo : EIATTR_VRC_CTA_INIT_COUNT
	.align		4
.L_43:
        /*00d8*/ 	.byte	0x02, 0x4a
        /*00da*/ 	.byte	0x80
	.zero		1


	//----- nvinfo : EIATTR_SYSCALL_OFFSETS
	.align		4
        /*00dc*/ 	.byte	0x04, 0x46
        /*00de*/ 	.short	(.L_45 - .L_44)


	//   ....[0]....
.L_44:
        /*00e0*/ 	.word	0x00005b20


	//   ....[1]....
        /*00e4*/ 	.word	0x00005c10


	//   ....[2]....
        /*00e8*/ 	.word	0x00006530


	//   ....[3]....
        /*00ec*/ 	.word	0x00006f90


	//----- nvinfo : EIATTR_MBARRIER_INSTR_OFFSETS
	.align		4
.L_45:
        /*00f0*/ 	.byte	0x04, 0x39
        /*00f2*/ 	.short	(.L_47 - .L_46)


	//   ....[0]....
.L_46:
        /*00f4*/ 	.word	0x00000610
        /*00f8*/ 	.word	0x000000ff
        /*00fc*/ 	.word	0x00000000
        /*0100*/ 	.short	0x0100
        /*0102*/ 	.byte	0x04
	.zero		1


	//   ....[1]....
        /*0104*/ 	.word	0x00000620
        /*0108*/ 	.word	0x000000ff
        /*010c*/ 	.word	0x00000028
        /*0110*/ 	.short	0x0100
        /*0112*/ 	.byte	0x04
	.zero		1


	//   ....[2]....
        /*0114*/ 	.word	0x00000630
        /*0118*/ 	.word	0x000000ff
        /*011c*/ 	.word	0x00000008
        /*0120*/ 	.short	0x0100
        /*0122*/ 	.byte	0x04
	.zero		1


	//   ....[3]....
        /*0124*/ 	.word	0x00000640
        /*0128*/ 	.word	0x000000ff
        /*012c*/ 	.word	0x00000030
        /*0130*/ 	.short	0x0100
        /*0132*/ 	.byte	0x04
	.zero		1


	//   ....[4]....
        /*0134*/ 	.word	0x00000650
        /*0138*/ 	.word	0x000000ff
        /*013c*/ 	.word	0x00000010
        /*0140*/ 	.short	0x0100
        /*0142*/ 	.byte	0x04
	.zero		1


	//   ....[5]....
        /*0144*/ 	.word	0x00000660
        /*0148*/ 	.word	0x000000ff
        /*014c*/ 	.word	0x00000038
        /*0150*/ 	.short	0x0100
        /*0152*/ 	.byte	0x04
	.zero		1


	//   ....[6]....
        /*0154*/ 	.word	0x00000670
        /*0158*/ 	.word	0x000000ff
        /*015c*/ 	.word	0x00000018
        /*0160*/ 	.short	0x0100
        /*0162*/ 	.byte	0x04
	.zero		1


	//   ....[7]....
        /*0164*/ 	.word	0x00000680
        /*0168*/ 	.word	0x000000ff
        /*016c*/ 	.word	0x00000040
        /*0170*/ 	.short	0x0100
        /*0172*/ 	.byte	0x04
	.zero		1


	//   ....[8]....
        /*0174*/ 	.word	0x00000690
        /*0178*/ 	.word	0x000000ff
        /*017c*/ 	.word	0x00000020
        /*0180*/ 	.short	0x0100
        /*0182*/ 	.byte	0x04
	.zero		1


	//   ....[9]....
        /*0184*/ 	.word	0x000006a0
        /*0188*/ 	.word	0x000000ff
        /*018c*/ 	.word	0x00000048
        /*0190*/ 	.short	0x0100
        /*0192*/ 	.byte	0x04
	.zero		1


	//   ....[10]....
        /*0194*/ 	.word	0x000007d0
        /*0198*/ 	.word	0x000000ff
        /*019c*/ 	.word	0x00000050
        /*01a0*/ 	.short	0x0100
        /*01a2*/ 	.byte	0x04
	.zero		1


	//   ....[11]....
        /*01a4*/ 	.word	0x000007e0
        /*01a8*/ 	.word	0x000000ff
        /*01ac*/ 	.word	0x00000068
        /*01b0*/ 	.short	0x0100
        /*01b2*/ 	.byte	0x04
	.zero		1


	//   ....[12]....
        /*01b4*/ 	.word	0x000007f0
        /*01b8*/ 	.word	0x000000ff
        /*01bc*/ 	.word	0x00000058
        /*01c0*/ 	.short	0x0100
        /*01c2*/ 	.byte	0x04
	.zero		1


	//   ....[13]....
        /*01c4*/ 	.word	0x00000800
        /*01c8*/ 	.word	0x000000ff
        /*01cc*/ 	.word	0x00000070
        /*01d0*/ 	.short	0x0100
        /*01d2*/ 	.byte	0x04
	.zero		1


	//   ....[14]....
        /*01d4*/ 	.word	0x00000810
        /*01d8*/ 	.word	0x000000ff
        /*01dc*/ 	.word	0x00000060
        /*01e0*/ 	.short	0x0100
        /*01e2*/ 	.byte	0x04
	.zero		1


	//   ....[15]....
        /*01e4*/ 	.word	0x00000820
        /*01e8*/ 	.word	0x000000ff
        /*01ec*/ 	.word	0x00000078
        /*01f0*/ 	.short	0x0100
        /*01f2*/ 	.byte	0x04
	.zero		1


	//   ....[16]....
        /*01f4*/ 	.word	0x00000910
        /*01f8*/ 	.word	0x000000ff
        /*01fc*/ 	.word	0x00000080
        /*0200*/ 	.short	0x0100
        /*0202*/ 	.byte	0x06
	.zero		1


	//   ....[17]....
        /*0204*/ 	.word	0x00000920
        /*0208*/ 	.word	0x000000ff
        /*020c*/ 	.word	0x00000088
        /*0210*/ 	.short	0x0100
        /*0212*/ 	.byte	0x06
	.zero		1


	//   ....[18]....
        /*0214*/ 	.word	0x00000a60
        /*0218*/ 	.word	0x000000ff
        /*021c*/ 	.word	0x00000090
        /*0220*/ 	.short	0x0100
        /*0222*/ 	.byte	0x06
	.zero		1


	//   ....[19]....
        /*0224*/ 	.word	0x00000a70
        /*0228*/ 	.word	0x000000ff
        /*022c*/ 	.word	0x000000a0
        /*0230*/ 	.short	0x0100
        /*0232*/ 	.byte	0x06
	.zero		1


	//   ....[20]....
        /*0234*/ 	.word	0x00000a80
        /*0238*/ 	.word	0x000000ff
        /*023c*/ 	.word	0x00000098
        /*0240*/ 	.short	0x0100
        /*0242*/ 	.byte	0x06
	.zero		1


	//   ....[21]....
        /*0244*/ 	.word	0x00000a90
        /*0248*/ 	.word	0x000000ff
        /*024c*/ 	.word	0x000000a8
        /*0250*/ 	.short	0x0100
        /*0252*/ 	.byte	0x06
	.zero		1


	//   ....[22]....
        /*0254*/ 	.word	0x00000bc0
        /*0258*/ 	.word	0x000000ff
        /*025c*/ 	.word	0x000000b0
        /*0260*/ 	.short	0x0100
        /*0262*/ 	.byte	0x04
	.zero		1


	//   ....[23]....
        /*0264*/ 	.word	0x00000bd0
        /*0268*/ 	.word	0x000000ff
        /*026c*/ 	.word	0x000000d0
        /*0270*/ 	.short	0x0100
        /*0272*/ 	.byte	0x04
	.zero		1


	//   ....[24]....
        /*0274*/ 	.word	0x00000be0
        /*0278*/ 	.word	0x000000ff
        /*027c*/ 	.word	0x000000b8
        /*0280*/ 	.short	0x0100
        /*0282*/ 	.byte	0x04
	.zero		1


	//   ....[25]....
        /*0284*/ 	.word	0x00000bf0
        /*0288*/ 	.word	0x000000ff
        /*028c*/ 	.word	0x000000d8
        /*0290*/ 	.short	0x0100
        /*0292*/ 	.byte	0x04
	.zero		1


	//   ....[26]....
        /*0294*/ 	.word	0x00000c00
        /*0298*/ 	.word	0x000000ff
        /*029c*/ 	.word	0x000000c0
        /*02a0*/ 	.short	0x0100
        /*02a2*/ 	.byte	0x04
	.zero		1


	//   ....[27]....
        /*02a4*/ 	.word	0x00000c10
        /*02a8*/ 	.word	0x000000ff
        /*02ac*/ 	.word	0x000000e0
        /*02b0*/ 	.short	0x0100
        /*02b2*/ 	.byte	0x04
	.zero		1


	//   ....[28]....
        /*02b4*/ 	.word	0x00000c20
        /*02b8*/ 	.word	0x000000ff
        /*02bc*/ 	.word	0x000000c8
        /*02c0*/ 	.short	0x0100
        /*02c2*/ 	.byte	0x04
	.zero		1


	//   ....[29]....
        /*02c4*/ 	.word	0x00000c30
        /*02c8*/ 	.word	0x000000ff
        /*02cc*/ 	.word	0x000000e8
        /*02d0*/ 	.short	0x0100
        /*02d2*/ 	.byte	0x04
	.zero		1


	//   ....[30]....
        /*02d4*/ 	.word	0x00000d20
        /*02d8*/ 	.word	0x000000ff
        /*02dc*/ 	.word	0x000000f0
        /*02e0*/ 	.short	0x0100
        /*02e2*/ 	.byte	0x04
	.zero		1


	//   ....[31]....
        /*02e4*/ 	.word	0x00000d30
        /*02e8*/ 	.word	0x000000ff
        /*02ec*/ 	.word	0x00000100
        /*02f0*/ 	.short	0x0100
        /*02f2*/ 	.byte	0x04
	.zero		1


	//   ....[32]....
        /*02f4*/ 	.word	0x00000d40
        /*02f8*/ 	.word	0x000000ff
        /*02fc*/ 	.word	0x000000f8
        /*0300*/ 	.short	0x0100
        /*0302*/ 	.byte	0x04
	.zero		1


	//   ....[33]....
        /*0304*/ 	.word	0x00000d50
        /*0308*/ 	.word	0x000000ff
        /*030c*/ 	.word	0x00000108
        /*0310*/ 	.short	0x0100
        /*0312*/ 	.byte	0x04
	.zero		1


	//   ....[34]....
        /*0314*/ 	.word	0x000019f0
        /*0318*/ 	.word	0x00000000
        /*031c*/ 	.word	0x00000100
        /*0320*/ 	.short	0x010a
        /*0322*/ 	.byte	0xff
	.zero		1


	//   ....[35]....
        /*0324*/ 	.word	0x00001a20
        /*0328*/ 	.word	0x00000000
        /*032c*/ 	.word	0x000000f0
        /*0330*/ 	.short	0x0101
        /*0332*/ 	.byte	0xff
	.zero		1


	//   ....[36]....
        /*0334*/ 	.word	0x00001b00
        /*0338*/ 	.word	0x000000ff
        /*033c*/ 	.word	0x00000028
        /*0340*/ 	.short	0x010a
        /*0342*/ 	.byte	0x04
	.zero		1


	//   ....[37]....
        /*0344*/ 	.word	0x00001b80
        /*0348*/ 	.word	0x000000ff
        /*034c*/ 	.word	0x00000028
        /*0350*/ 	.short	0x010a
        /*0352*/ 	.byte	0x21
	.zero		1


	//   ....[38]....
        /*0354*/ 	.word	0x00001d10
        /*0358*/ 	.word	0x000000ff
        /*035c*/ 	.word	0x00000028
        /*0360*/ 	.short	0x010a
        /*0362*/ 	.byte	0x08
	.zero		1


	//   ....[39]....
        /*0364*/ 	.word	0x00001e70
        /*0368*/ 	.word	0x000000ff
        /*036c*/ 	.word	0x00000088
        /*0370*/ 	.short	0x0101
        /*0372*/ 	.byte	0x06
	.zero		1


	//   ....[40]....
        /*0374*/ 	.word	0x00001e90
        /*0378*/ 	.word	0x000000ff
        /*037c*/ 	.word	0x00000028
        /*0380*/ 	.short	0x010a
        /*0382*/ 	.byte	0x04
	.zero		1


	//   ....[41]....
        /*0384*/ 	.word	0x00001f10
        /*0388*/ 	.word	0x000000ff
        /*038c*/ 	.word	0x00000028
        /*0390*/ 	.short	0x010a
        /*0392*/ 	.byte	0x11
	.zero		1


	//   ....[42]....
        /*0394*/ 	.word	0x000020a0
        /*0398*/ 	.word	0x000000ff
        /*039c*/ 	.word	0x00000028
        /*03a0*/ 	.short	0x010a
        /*03a2*/ 	.byte	0x07
	.zero		1


	//   ....[43]....
        /*03a4*/ 	.word	0x00002230
        /*03a8*/ 	.word	0x00000003
        /*03ac*/ 	.word	0x00000090
        /*03b0*/ 	.short	0x010a
        /*03b2*/ 	.byte	0xff
	.zero		1


	//   ....[44]....
        /*03b4*/ 	.word	0x00002380
        /*03b8*/ 	.word	0x00000000
        /*03bc*/ 	.word	0x00000000
        /*03c0*/ 	.short	0x0101
        /*03c2*/ 	.byte	0xff
	.zero		1


	//   ....[45]....
        /*03c4*/ 	.word	0x00002940
        /*03c8*/ 	.word	0x000000ff
        /*03cc*/ 	.word	0x00000000
        /*03d0*/ 	.short	0x010a
        /*03d2*/ 	.byte	0x04
	.zero		1


	//   ....[46]....
        /*03d4*/ 	.word	0x000029d0
        /*03d8*/ 	.word	0x000000ff
        /*03dc*/ 	.word	0x00000000
        /*03e0*/ 	.short	0x010a
        /*03e2*/ 	.byte	0x05
	.zero		1


	//   ....[47]....
        /*03e4*/ 	.word	0x00002a60
        /*03e8*/ 	.word	0x000000ff
        /*03ec*/ 	.word	0x00000000
        /*03f0*/ 	.short	0x010a
        /*03f2*/ 	.byte	0x05
	.zero		1


	//   ....[48]....
        /*03f4*/ 	.word	0x00002af0
        /*03f8*/ 	.word	0x000000ff
        /*03fc*/ 	.word	0x00000000
        /*0400*/ 	.short	0x010a
        /*0402*/ 	.byte	0x05
	.zero		1


	//   ....[49]....
        /*0404*/ 	.word	0x00002b90
        /*0408*/ 	.word	0x00000000
        /*040c*/ 	.word	0x00000000
        /*0410*/ 	.short	0x010a
        /*0412*/ 	.byte	0xff
	.zero		1


	//   ....[50]....
        /*0414*/ 	.word	0x00002cb0
        /*0418*/ 	.word	0x00000002
        /*041c*/ 	.word	0x000000f0
        /*0420*/ 	.short	0x010a
        /*0422*/ 	.byte	0xff
	.zero		1


	//   ....[51]....
        /*0424*/ 	.word	0x00002d20
        /*0428*/ 	.word	0x00000002
        /*042c*/ 	.word	0x00000000
        /*0430*/ 	.short	0x0101
        /*0432*/ 	.byte	0xff
	.zero		1


	//   ....[52]....
        /*0434*/ 	.word	0x00002d40
        /*0438*/ 	.word	0x000000ff
        /*043c*/ 	.word	0x000000a0
        /*0440*/ 	.short	0x010a
        /*0442*/ 	.byte	0x04
	.zero		1


	//   ....[53]....
        /*0444*/ 	.word	0x00002e60
        /*0448*/ 	.word	0x00000002
        /*044c*/ 	.word	0x00000090
        /*0450*/ 	.short	0x010a
        /*0452*/ 	.byte	0xff
	.zero		1


	//   ....[54]....
        /*0454*/ 	.word	0x00002f60
        /*0458*/ 	.word	0x00000002
        /*045c*/ 	.word	0x00000000
        /*0460*/ 	.short	0x0101
        /*0462*/ 	.byte	0xff
	.zero		1


	//   ....[55]....
        /*0464*/ 	.word	0x00002ff0
        /*0468*/ 	.word	0x000000ff
        /*046c*/ 	.word	0x000000a0
        /*0470*/ 	.short	0x0106
        /*0472*/ 	.byte	0x04
	.zero		1


	//   ....[56]....
        /*0474*/ 	.word	0x00003010
        /*0478*/ 	.word	0x000000ff
        /*047c*/ 	.word	0x000000a0
        /*0480*/ 	.short	0x010a
        /*0482*/ 	.byte	0x04
	.zero		1


	//   ....[57]....
        /*0484*/ 	.word	0x000030a0
        /*0488*/ 	.word	0x000000ff
        /*048c*/ 	.word	0x000000a0
        /*0490*/ 	.short	0x0106
        /*0492*/ 	.byte	0x07
	.zero		1


	//   ....[58]....
        /*0494*/ 	.word	0x000030e0
        /*0498*/ 	.word	0x00000000
        /*049c*/ 	.word	0x000000a0
        /*04a0*/ 	.short	0x010a
        /*04a2*/ 	.byte	0xff
	.zero		1


	//   ....[59]....
        /*04a4*/ 	.word	0x00003630
        /*04a8*/ 	.word	0x00000000
        /*04ac*/ 	.word	0x00000090
        /*04b0*/ 	.short	0x010a
        /*04b2*/ 	.byte	0xff
	.zero		1


	//   ....[60]....
        /*04b4*/ 	.word	0x00003730
        /*04b8*/ 	.word	0x00000003
        /*04bc*/ 	.word	0x00000000
        /*04c0*/ 	.short	0x0101
        /*04c2*/ 	.byte	0xff
	.zero		1


	//   ....[61]....
        /*04c4*/ 	.word	0x00003740
        /*04c8*/ 	.word	0x000000ff
        /*04cc*/ 	.word	0x00000000
        /*04d0*/ 	.short	0x010a
        /*04d2*/ 	.byte	0x04
	.zero		1


	//   ....[62]....
        /*04d4*/ 	.word	0x000037c0
        /*04d8*/ 	.word	0x000000ff
        /*04dc*/ 	.word	0x000000d0
        /*04e0*/ 	.short	0x010a
        /*04e2*/ 	.byte	0x1f
	.zero		1


	//   ....[63]....
        /*04e4*/ 	.word	0x000038a0
        /*04e8*/ 	.word	0x000000ff
        /*04ec*/ 	.word	0x00000000
        /*04f0*/ 	.short	0x010a
        /*04f2*/ 	.byte	0x05
	.zero		1


	//   ....[64]....
        /*04f4*/ 	.word	0x000039e0
        /*04f8*/ 	.word	0x000000ff
        /*04fc*/ 	.word	0x00000000
        /*0500*/ 	.short	0x010a
        /*0502*/ 	.byte	0x04
	.zero		1


	//   ....[65]....
        /*0504*/ 	.word	0x00003c70
        /*0508*/ 	.word	0x000000ff
        /*050c*/ 	.word	0x00000000
        /*0510*/ 	.short	0x010a
        /*0512*/ 	.byte	0x04
	.zero		1


	//   ....[66]....
        /*0514*/ 	.word	0x00003d00
        /*0518*/ 	.word	0x000000ff
        /*051c*/ 	.word	0x00000000
        /*0520*/ 	.short	0x010a
        /*0522*/ 	.byte	0x05
	.zero		1


	//   ....[67]....
        /*0524*/ 	.word	0x00003d90
        /*0528*/ 	.word	0x000000ff
        /*052c*/ 	.word	0x00000000
        /*0530*/ 	.short	0x010a
        /*0532*/ 	.byte	0x05
	.zero		1


	//   ....[68]....
        /*0534*/ 	.word	0x00003e20
        /*0538*/ 	.word	0x000000ff
        /*053c*/ 	.word	0x00000000
        /*0540*/ 	.short	0x010a
        /*0542*/ 	.byte	0x04
	.zero		1


	//   ....[69]....
        /*0544*/ 	.word	0x000042b0
        /*0548*/ 	.word	0x0000000c
        /*054c*/ 	.word	0x00000090
        /*0550*/ 	.short	0x010a
        /*0552*/ 	.byte	0xff
	.zero		1


	//   ....[70]....
        /*0554*/ 	.word	0x00004420
        /*0558*/ 	.word	0x00000000
        /*055c*/ 	.word	0x00000000
        /*0560*/ 	.short	0x0101
        /*0562*/ 	.byte	0xff
	.zero		1


	//   ....[71]....
        /*0564*/ 	.word	0x000048a0
        /*0568*/ 	.word	0x000000ff
        /*056c*/ 	.word	0x00000088
        /*0570*/ 	.short	0x010a
        /*0572*/ 	.byte	0x18
	.zero		1


	//   ....[72]....
        /*0574*/ 	.word	0x00004a60
        /*0578*/ 	.word	0x000000ff
        /*057c*/ 	.word	0x00000068
        /*0580*/ 	.short	0x010a
        /*0582*/ 	.byte	0x04
	.zero		1


	//   ....[73]....
        /*0584*/ 	.word	0x00004c30
        /*0588*/ 	.word	0x000000ff
        /*058c*/ 	.word	0x00000050
        /*0590*/ 	.short	0x010b
        /*0592*/ 	.byte	0x04
	.zero		1


	//   ....[74]....
        /*0594*/ 	.word	0x00004c40
        /*0598*/ 	.word	0x000000ff
        /*059c*/ 	.word	0x00000000
        /*05a0*/ 	.short	0x0101
        /*05a2*/ 	.byte	0x14
	.zero		1


	//   ....[75]....
        /*05a4*/ 	.word	0x00004c50
        /*05a8*/ 	.word	0x000000ff
        /*05ac*/ 	.word	0x00000068
        /*05b0*/ 	.short	0x010a
        /*05b2*/ 	.byte	0x05
	.zero		1


	//   ....[76]....
        /*05b4*/ 	.word	0x00004e40
        /*05b8*/ 	.word	0x000000ff
        /*05bc*/ 	.word	0x00000050
        /*05c0*/ 	.short	0x010b
        /*05c2*/ 	.byte	0x05
	.zero		1


	//   ....[77]....
        /*05c4*/ 	.word	0x00004e50
        /*05c8*/ 	.word	0x000000ff
        /*05cc*/ 	.word	0x00000000
        /*05d0*/ 	.short	0x0101
        /*05d2*/ 	.byte	0x04
	.zero		1


	//   ....[78]....
        /*05d4*/ 	.word	0x00004ef0
        /*05d8*/ 	.word	0x000000ff
        /*05dc*/ 	.word	0x00000000
        /*05e0*/ 	.short	0x010a
        /*05e2*/ 	.byte	0x04
	.zero		1


	//   ....[79]....
        /*05e4*/ 	.word	0x00004f80
        /*05e8*/ 	.word	0x000000ff
        /*05ec*/ 	.word	0x00000000
        /*05f0*/ 	.short	0x010a
        /*05f2*/ 	.byte	0x05
	.zero		1


	//   ....[80]....
        /*05f4*/ 	.word	0x00005020
        /*05f8*/ 	.word	0x00000000
        /*05fc*/ 	.word	0x00000000
        /*0600*/ 	.short	0x010a
        /*0602*/ 	.byte	0xff
	.zero		1


	//   ....[81]....
        /*0604*/ 	.word	0x00005390
        /*0608*/ 	.word	0x00000000
        /*060c*/ 	.word	0x00000090
        /*0610*/ 	.short	0x010a
        /*0612*/ 	.byte	0xff
	.zero		1


	//   ....[82]....
        /*0614*/ 	.word	0x00005460
        /*0618*/ 	.word	0x00000000
        /*061c*/ 	.word	0x00000000
        /*0620*/ 	.short	0x0101
        /*0622*/ 	.byte	0xff
	.zero		1


	//   ....[83]....
        /*0624*/ 	.word	0x000060b0
        /*0628*/ 	.word	0x00000002
        /*062c*/ 	.word	0x00000050
        /*0630*/ 	.short	0x010a
        /*0632*/ 	.byte	0xff
	.zero		1


	//   ....[84]....
        /*0634*/ 	.word	0x000060f0
        /*0638*/ 	.word	0x00000047
        /*063c*/ 	.word	0x000000b0
        /*0640*/ 	.short	0x010a
        /*0642*/ 	.byte	0xff
	.zero		1


	//   ....[85]....
        /*0644*/ 	.word	0x000061e0
        /*0648*/ 	.word	0x00000002
        /*064c*/ 	.word	0x00000050
        /*0650*/ 	.short	0x010a
        /*0652*/ 	.byte	0xff
	.zero		1


	//   ....[86]....
        /*0654*/ 	.word	0x00006410
        /*0658*/ 	.word	0x00000047
        /*065c*/ 	.word	0x000000b0
        /*0660*/ 	.short	0x010a
        /*0662*/ 	.byte	0xff
	.zero		1


	//   ....[87]....
        /*0664*/ 	.word	0x00006cb0
        /*0668*/ 	.word	0x00000000
        /*066c*/ 	.word	0x00000000
        /*0670*/ 	.short	0x0101
        /*0672*/ 	.byte	0xff
	.zero		1


	//   ....[88]....
        /*0674*/ 	.word	0x00006cc0
        /*0678*/ 	.word	0x00000002
        /*067c*/ 	.word	0x00000050
        /*0680*/ 	.short	0x010a
        /*0682*/ 	.byte	0xff
	.zero		1


	//   ....[89]....
        /*0684*/ 	.word	0x00006d90
        /*0688*/ 	.word	0x00000002
        /*068c*/ 	.word	0x00000050
        /*0690*/ 	.short	0x010a
        /*0692*/ 	.byte	0xff
	.zero		1


	//   ....[90]....
        /*0694*/ 	.word	0x00007390
        /*0698*/ 	.word	0x000000ff
        /*069c*/ 	.word	0x00000000
        /*06a0*/ 	.short	0x0101
        /*06a2*/ 	.byte	0x04
	.zero		1


	//   ....[91]....
        /*06a4*/ 	.word	0x00007780
        /*06a8*/ 	.word	0x00000000
        /*06ac*/ 	.word	0x00000000
        /*06b0*/ 	.short	0x0101
        /*06b2*/ 	.byte	0xff
	.zero		1


	//   ....[92]....
        /*06b4*/ 	.word	0x00007a30
        /*06b8*/ 	.word	0x000000ff
        /*06bc*/ 	.word	0x00000000
        /*06c0*/ 	.short	0x0101
        /*06c2*/ 	.byte	0x04
	.zero		1


	//   ....[93]....
        /*06c4*/ 	.word	0x00007a50
        /*06c8*/ 	.word	0x00000000
        /*06cc*/ 	.word	0x00000100
        /*06d0*/ 	.short	0x010a
        /*06d2*/ 	.byte	0xff
	.zero		1


	//   ....[94]....
        /*06d4*/ 	.word	0x00007ab0
        /*06d8*/ 	.word	0x00000000
        /*06dc*/ 	.word	0x00000028
        /*06e0*/ 	.short	0x010a
        /*06e2*/ 	.byte	0xff
	.zero		1


	//   ....[95]....
        /*06e4*/ 	.word	0x00007b10
        /*06e8*/ 	.word	0x00000000
        /*06ec*/ 	.word	0x00000028
        /*06f0*/ 	.short	0x010a
        /*06f2*/ 	.byte	0xff
	.zero		1


	//   ....[96]....
        /*06f4*/ 	.word	0x00007b60
        /*06f8*/ 	.word	0x00000003
        /*06fc*/ 	.word	0x00000090
        /*0700*/ 	.short	0x010a
        /*0702*/ 	.byte	0xff
	.zero		1


	//   ....[97]....
        /*0704*/ 	.word	0x00007bc0
        /*0708*/ 	.word	0x00000000
        /*070c*/ 	.word	0x00000000
        /*0710*/ 	.short	0x010a
        /*0712*/ 	.byte	0xff
	.zero		1


	//   ....[98]....
        /*0714*/ 	.word	0x00007c20
        /*0718*/ 	.word	0x00000000
        /*071c*/ 	.word	0x00000000
        /*0720*/ 	.short	0x010a
        /*0722*/ 	.byte	0xff
	.zero		1


	//   ....[99]....
        /*0724*/ 	.word	0x00007c80
        /*0728*/ 	.word	0x00000000
        /*072c*/ 	.word	0x00000000
        /*0730*/ 	.short	0x010a
        /*0732*/ 	.byte	0xff
	.zero		1


	//   ....[100]....
        /*0734*/ 	.word	0x00007ce0
        /*0738*/ 	.word	0x00000000
        /*073c*/ 	.word	0x00000000
        /*0740*/ 	.short	0x010a
        /*0742*/ 	.byte	0xff
	.zero		1


	//   ....[101]....
        /*0744*/ 	.word	0x00007d30
        /*0748*/ 	.word	0x00000002
        /*074c*/ 	.word	0x000000f0
        /*0750*/ 	.short	0x010a
        /*0752*/ 	.byte	0xff
	.zero		1


	//   ....[102]....
        /*0754*/ 	.word	0x00007d90
        /*0758*/ 	.word	0x00000002
        /*075c*/ 	.word	0x000000a0
        /*0760*/ 	.short	0x010a
        /*0762*/ 	.byte	0xff
	.zero		1


	//   ....[103]....
        /*0764*/ 	.word	0x00007de0
        /*0768*/ 	.word	0x00000002
        /*076c*/ 	.word	0x00000090
        /*0770*/ 	.short	0x010a
        /*0772*/ 	.byte	0xff
	.zero		1


	//   ....[104]....
        /*0774*/ 	.word	0x00007e40
        /*0778*/ 	.word	0x00000000
        /*077c*/ 	.word	0x000000a0
        /*0780*/ 	.short	0x010a
        /*0782*/ 	.byte	0xff
	.zero		1


	//   ....[105]....
        /*0784*/ 	.word	0x00007e90
        /*0788*/ 	.word	0x00000000
        /*078c*/ 	.word	0x00000090
        /*0790*/ 	.short	0x010a
        /*0792*/ 	.byte	0xff
	.zero		1


	//   ....[106]....
        /*0794*/ 	.word	0x00007ef0
        /*0798*/ 	.word	0x00000002
        /*079c*/ 	.word	0x000000d0
        /*07a0*/ 	.short	0x010a
        /*07a2*/ 	.byte	0xff
	.zero		1


	//   ....[107]....
        /*07a4*/ 	.word	0x00007f50
        /*07a8*/ 	.word	0x00000000
        /*07ac*/ 	.word	0x00000000
        /*07b0*/ 	.short	0x010a
        /*07b2*/ 	.byte	0xff
	.zero		1


	//   ....[108]....
        /*07b4*/ 	.word	0x00007fb0
        /*07b8*/ 	.word	0x00000000
        /*07bc*/ 	.word	0x00000000
        /*07c0*/ 	.short	0x010a
        /*07c2*/ 	.byte	0xff
	.zero		1


	//   ....[109]....
        /*07c4*/ 	.word	0x00008010
        /*07c8*/ 	.word	0x00000000
        /*07cc*/ 	.word	0x00000000
        /*07d0*/ 	.short	0x010a
        /*07d2*/ 	.byte	0xff
	.zero		1


	//   ....[110]....
        /*07d4*/ 	.word	0x00008070
        /*07d8*/ 	.word	0x00000000
        /*07dc*/ 	.word	0x00000000
        /*07e0*/ 	.short	0x010a
        /*07e2*/ 	.byte	0xff
	.zero		1


	//   ....[111]....
        /*07e4*/ 	.word	0x000080d0
        /*07e8*/ 	.word	0x00000000
        /*07ec*/ 	.word	0x00000000
        /*07f0*/ 	.short	0x010a
        /*07f2*/ 	.byte	0xff
	.zero		1


	//   ....[112]....
        /*07f4*/ 	.word	0x00008120
        /*07f8*/ 	.word	0x0000000c
        /*07fc*/ 	.word	0x00000090
        /*0800*/ 	.short	0x010a
        /*0802*/ 	.byte	0xff
	.zero		1


	//   ....[113]....
        /*0804*/ 	.word	0x00008180
        /*0808*/ 	.word	0x00000000
        /*080c*/ 	.word	0x00000088
        /*0810*/ 	.short	0x010a
        /*0812*/ 	.byte	0xff
	.zero		1


	//   ....[114]....
        /*0814*/ 	.word	0x000081e0
        /*0818*/ 	.word	0x00000000
        /*081c*/ 	.word	0x00000068
        /*0820*/ 	.short	0x010a
        /*0822*/ 	.byte	0xff
	.zero		1


	//   ....[115]....
        /*0824*/ 	.word	0x00008240
        /*0828*/ 	.word	0x00000006
        /*082c*/ 	.word	0x00000068
        /*0830*/ 	.short	0x010a
        /*0832*/ 	.byte	0xff
	.zero		1


	//   ....[116]....
        /*0834*/ 	.word	0x000082a0
        /*0838*/ 	.word	0x00000000
        /*083c*/ 	.word	0x00000000
        /*0840*/ 	.short	0x010a
        /*0842*/ 	.byte	0xff
	.zero		1


	//   ....[117]....
        /*0844*/ 	.word	0x00008300
        /*0848*/ 	.word	0x00000000
        /*084c*/ 	.word	0x00000000
        /*0850*/ 	.short	0x010a
        /*0852*/ 	.byte	0xff
	.zero		1


	//   ....[118]....
        /*0854*/ 	.word	0x00008350
        /*0858*/ 	.word	0x00000000
        /*085c*/ 	.word	0x00000090
        /*0860*/ 	.short	0x010a
        /*0862*/ 	.byte	0xff
	.zero		1


	//   ....[119]....
        /*0864*/ 	.word	0x000083a0
        /*0868*/ 	.word	0x00000002
        /*086c*/ 	.word	0x00000050
        /*0870*/ 	.short	0x010a
        /*0872*/ 	.byte	0xff
	.zero		1


	//   ....[120]....
        /*0874*/ 	.word	0x000083f0
        /*0878*/ 	.word	0x00000047
        /*087c*/ 	.word	0x000000b0
        /*0880*/ 	.short	0x010a
        /*0882*/ 	.byte	0xff
	.zero		1


	//   ....[121]....
        /*0884*/ 	.word	0x00008440
        /*0888*/ 	.word	0x00000002
        /*088c*/ 	.word	0x00000050
        /*0890*/ 	.short	0x010a
        /*0892*/ 	.byte	0xff
	.zero		1


	//----- nvinfo : EIATTR_NUM_MBARRIERS
	.align		4
.L_47:
        /*0894*/ 	.byte	0x03, 0x38
        /*0896*/ 	.short	0x0022


	//----- nvinfo : EIATTR_EXIT_INSTR_OFFSETS
	.align		4
        /*0898*/ 	.byte	0x04, 0x1c
        /*089a*/ 	.short	(.L_49 - .L_48)


	//   ....[0]....
.L_48:
        /*089c*/ 	.word	0x00002bc0


	//   ....[1]....
        /*08a0*/ 	.word	0x000030b0


	//   ....[2]....
        /*08a4*/ 	.word	0x00003110


	//   ....[3]....
        /*08a8*/ 	.word	0x00004080


	//   ....[4]....
        /*08ac*/ 	.word	0x00005050


	//   ....[5]....
        /*08b0*/ 	.word	0x00005090


	//   ....[6]....
        /*08b4*/ 	.word	0x00007920


	//   ....[7]....
        /*08b8*/ 	.word	0x000079a0


	//   ....[8]....
        /*08bc*/ 	.word	0x000079d0


	//   ....[9]....
        /*08c0*/ 	.word	0x00007a40


	//----- nvinfo : EIATTR_MAX_THREADS
	.align		4
.L_49:
        /*08c4*/ 	.byte	0x04, 0x05
        /*08c6*/ 	.short	(.L_51 - .L_50)
.L_50:
        /*08c8*/ 	.word	0x00000100
        /*08cc*/ 	.word	0x00000001
        /*08d0*/ 	.word	0x00000001


	//----- nvinfo : EIATTR_CRS_STACK_SIZE
	.align		4
.L_51:
        /*08d4*/ 	.byte	0x04, 0x1e
        /*08d6*/ 	.short	(.L_53 - .L_52)
.L_52:
        /*08d8*/ 	.word	0x00000000


	//----- nvinfo : EIATTR_CBANK_PARAM_SIZE
	.align		4
.L_53:
        /*08dc*/ 	.byte	0x03, 0x19
        /*08de*/ 	.short	0x0800


	//----- nvinfo : EIATTR_PARAM_CBANK
	.align		4
        /*08e0*/ 	.byte	0x04, 0x0a
        /*08e2*/ 	.short	(.L_55 - .L_54)
	.align		4
.L_54:
        /*08e4*/ 	.word	index@(.nv.constant0._ZN7cutlass13device_kernelINS_4gemm6kernel13GemmUniversalIN4cute5tupleIJiiiiEEENS1_10collective13CollectiveMmaINS1_35MainloopSm100TmaUmmaWarpSpecializedILi5ELi2ELi4ENS5_IJNS4_1CILi2EEESB_NSA_ILi1EEEEEEEENS5_IJNSA_ILi64EEESF_NSA_ILi32EEEEEENS_10tfloat32_tENS5_IJlSC_lEEESI_SJ_NS4_8TiledMMAINS4_8MMA_AtomIJNS4_17SM100_MMA_TF32_SSISI_SI_fLi64ELi64ELNS4_4UMMA5MajorE0ELSO_0ELNSN_7ScaleInE0ELSP_0EEEEEENS4_6LayoutINS5_IJSC_SC_SC_EEENS5_IJNSA_ILi0EEESU_SU_EEEEENS5_IJNS4_10UnderscoreESX_SX_EEEEENS4_23SM90_TMA_LOAD_MULTICASTENS4_14ComposedLayoutINS4_7SwizzleILi3ELi4ELi3EEENS4_18smem_ptr_flag_bitsILi32EEENSS_INS5_IJNSA_ILi8EEESG_EEENS5_IJSG_SC_EEEEEEEvNS4_8identityES10_S1A_vS1B_EENS_8epilogue10collective18CollectiveEpilogueINS1D_23Sm100TmaWarpSpecializedILi3ELi2ELi16ELb1ELb0EEEJSH_NS5_IJNSS_ISF_SC_EENSS_ISG_SC_EEEEESI_SJ_SI_SJ_NS1D_6fusion15FusionCallbacksIS1H_NS1L_17LinearCombinationISI_fSI_fLNS_15FloatRoundStyleE2EEESH_S1K_JEEENS4_5SM1004TMEM4LOAD26SM100_TMEM_LOAD_16dp128b8xENS4_13SM90_TMA_LOADES1A_NS4_17SM75_U32x4_LDSM_NENS4_14SM90_TMA_STOREES1A_NS4_17SM90_U32x4_STSM_NENS4_39AutoVectorizingCopyWithAssumedAlignmentILi128EEEEEEvvEEEEvNT_6ParamsE)
        /*08e8*/ 	.short	0x0380
        /*08ea*/ 	.short	0x0800


	//----- nvinfo : EIATTR_SW_WAR
	.align		4
.L_55:
        /*08ec*/ 	.byte	0x04, 0x36
        /*08ee*/ 	.short	(.L_57 - .L_56)
.L_56:
        /*08f0*/ 	.word	0x00000008
.L_57:


//--------------------- .nv.callgraph             --------------------------
	.section	.nv.callgraph,"",@"SHT_CUDA_CALLGRAPH"
	.align	4
	.sectionentsize	8
	.align		4
        /*0000*/ 	.word	0x00000000
	.align		4
        /*0004*/ 	.word	0xffffffff
	.align		4
        /*0008*/ 	.word	index@(_ZN7cutlass13device_kernelINS_4gemm6kernel13GemmUniversalIN4cute5tupleIJiiiiEEENS1_10collective13CollectiveMmaINS1_35MainloopSm100TmaUmmaWarpSpecializedILi5ELi2ELi4ENS5_IJNS4_1CILi2EEESB_NSA_ILi1EEEEEEEENS5_IJNSA_ILi64EEESF_NSA_ILi32EEEEEENS_10tfloat32_tENS5_IJlSC_lEEESI_SJ_NS4_8TiledMMAINS4_8MMA_AtomIJNS4_17SM100_MMA_TF32_SSISI_SI_fLi64ELi64ELNS4_4UMMA5MajorE0ELSO_0ELNSN_7ScaleInE0ELSP_0EEEEEENS4_6LayoutINS5_IJSC_SC_SC_EEENS5_IJNSA_ILi0EEESU_SU_EEEEENS5_IJNS4_10UnderscoreESX_SX_EEEEENS4_23SM90_TMA_LOAD_MULTICASTENS4_14ComposedLayoutINS4_7SwizzleILi3ELi4ELi3EEENS4_18smem_ptr_flag_bitsILi32EEENSS_INS5_IJNSA_ILi8EEESG_EEENS5_IJSG_SC_EEEEEEEvNS4_8identityES10_S1A_vS1B_EENS_8epilogue10collective18CollectiveEpilogueINS1D_23Sm100TmaWarpSpecializedILi3ELi2ELi16ELb1ELb0EEEJSH_NS5_IJNSS_ISF_SC_EENSS_ISG_SC_EEEEESI_SJ_SI_SJ_NS1D_6fusion15FusionCallbacksIS1H_NS1L_17LinearCombinationISI_fSI_fLNS_15FloatRoundStyleE2EEESH_S1K_JEEENS4_5SM1004TMEM4LOAD26SM100_TMEM_LOAD_16dp128b8xENS4_13SM90_TMA_LOADES1A_NS4_17SM75_U32x4_LDSM_NENS4_14SM90_TMA_STOREES1A_NS4_17SM90_U32x4_STSM_NENS4_39AutoVectorizingCopyWithAssumedAlignmentILi128EEEEEEvvEEEEvNT_6ParamsE)
	.align		4
        /*000c*/ 	.word	index@(__assertfail)
	.align		4
        /*0010*/ 	.word	0x00000000
	.align		4
        /*0014*/ 	.word	0xfffffffe
	.align		4
        /*0018*/ 	.word	0x00000000
	.align		4
        /*001c*/ 	.word	0xfffffffd
	.align		4
        /*0020*/ 	.word	0x00000000
	.align		4
        /*0024*/ 	.word	0xfffffffc


//--------------------- .nv.constant4             --------------------------
	.section	.nv.constant4,"a",@progbits
	.align	8
	.align		8
.nv.constant4:
        /*0000*/ 	.dword	__assertfail
	.align		8
        /*0008*/ 	.dword	__unnamed_1
	.align		8
        /*0010*/ 	.dword	__unnamed_2
	.align		8
        /*0018*/ 	.dword	_ZN40_INTERNAL_569e15a5_4_k_cu_66c07ffd_104804cuda3std3__45__cpo5beginE
	.align		8
        /*0020*/ 	.dword	_ZN40_INTERNAL_569e15a5_4_k_cu_66c07ffd_104804cuda3std3__45__cpo3endE
	.align		8
        /*0028*/ 	.dword	_ZN40_INTERNAL_569e15a5_4_k_cu_66c07ffd_104804cuda3std3__45__cpo6cbeginE
	.align		8
        /*0030*/ 	.dword	_ZN40_INTERNAL_569e15a5_4_k_cu_66c07ffd_104804cuda3std3__45__cpo4cendE
	.align		8
        /*0038*/ 	.dword	_ZN40_INTERNAL_569e15a5_4_k_cu_66c07ffd_104804cuda3std3__442_GLOBAL__N__569e15a5_4_k_cu_66c07ffd_104806ignoreE
	.align		8
        /*0040*/ 	.dword	_ZN40_INTERNAL_569e15a5_4_k_cu_66c07ffd_104804cuda3std3__419piecewise_constructE
	.align		8
        /*0048*/ 	.dword	_ZN40_INTERNAL_569e15a5_4_k_cu_66c07ffd_104804cuda3std3__48in_placeE
	.align		8
        /*0050*/ 	.dword	_ZN40_INTERNAL_569e15a5_4_k_cu_66c07ffd_104804cuda3std6ranges3__45__cpo4swapE
	.align		8
        /*0058*/ 	.dword	_ZN40_INTERNAL_569e15a5_4_k_cu_66c07ffd_104804cuda3std6ranges3__45__cpo9iter_moveE
	.align		8
        /*0060*/ 	.dword	_ZN40_INTERNAL_569e15a5_4_k_cu_66c07ffd_104804cute7productE
	.align		8
        /*0068*/ 	.dword	_ZN40_INTERNAL_569e15a5_4_k_cu_66c07ffd_104804cute1_E
	.align		8
        /*0070*/ 	.dword	$str$25
	.align		8
        /*0078*/ 	.dword	$str$26
	.align		8
        /*0080*/ 	.dword	$str$27
	.align		8
        /*0088*/ 	.dword	$str$28


//--------------------- .text._ZN7cutlass13device_kernelINS_4gemm6kernel13GemmUniversalIN4cute5tupleIJiiiiEEENS1_10collective13CollectiveMmaINS1_35MainloopSm100TmaUmmaWarpSpecializedILi5ELi2ELi4ENS5_IJNS4_1CILi2EEESB_NSA_ILi1EEEEEEEENS5_IJNSA_ILi64EEESF_NSA_ILi32EEEEEENS_10tfloat32_tENS5_IJlSC_lEEESI_SJ_NS4_8TiledMMAINS4_8MMA_AtomIJNS4_17SM100_MMA_TF32_SSISI_SI_fLi64ELi64ELNS4_4UMMA5MajorE0ELSO_0ELNSN_7ScaleInE0ELSP_0EEEEEENS4_6LayoutINS5_IJSC_SC_SC_EEENS5_IJNSA_ILi0EEESU_SU_EEEEENS5_IJNS4_10UnderscoreESX_SX_EEEEENS4_23SM90_TMA_LOAD_MULTICASTENS4_14ComposedLayoutINS4_7SwizzleILi3ELi4ELi3EEENS4_18smem_ptr_flag_bitsILi32EEENSS_INS5_IJNSA_ILi8EEESG_EEENS5_IJSG_SC_EEEEEEEvNS4_8identityES10_S1A_vS1B_EENS_8epilogue10collective18CollectiveEpilogueINS1D_23Sm100TmaWarpSpecializedILi3ELi2ELi16ELb1ELb0EEEJSH_NS5_IJNSS_ISF_SC_EENSS_ISG_SC_EEEEESI_SJ_SI_SJ_NS1D_6fusion15FusionCallbacksIS1H_NS1L_17LinearCombinationISI_fSI_fLNS_15FloatRoundStyleE2EEESH_S1K_JEEENS4_5SM1004TMEM4LOAD26SM100_TMEM_LOAD_16dp128b8xENS4_13SM90_TMA_LOADES1A_NS4_17SM75_U32x4_LDSM_NENS4_14SM90_TMA_STOREES1A_NS4_17SM90_U32x4_STSM_NENS4_39AutoVectorizingCopyWithAssumedAlignmentILi128EEEEEEvvEEEEvNT_6ParamsE --------------------------
	.section	.text._ZN7cutlass13device_kernelINS_4gemm6kernel13GemmUniversalIN4cute5tupleIJiiiiEEENS1_10collective13CollectiveMmaINS1_35MainloopSm100TmaUmmaWarpSpecializedILi5ELi2ELi4ENS5_IJNS4_1CILi2EEESB_NSA_ILi1EEEEEEEENS5_IJNSA_ILi64EEESF_NSA_ILi32EEEEEENS_10tfloat32_tENS5_IJlSC_lEEESI_SJ_NS4_8TiledMMAINS4_8MMA_AtomIJNS4_17SM100_MMA_TF32_SSISI_SI_fLi64ELi64ELNS4_4UMMA5MajorE0ELSO_0ELNSN_7ScaleInE0ELSP_0EEEEEENS4_6LayoutINS5_IJSC_SC_SC_EEENS5_IJNSA_ILi0EEESU_SU_EEEEENS5_IJNS4_10UnderscoreESX_SX_EEEEENS4_23SM90_TMA_LOAD_MULTICASTENS4_14ComposedLayoutINS4_7SwizzleILi3ELi4ELi3EEENS4_18smem_ptr_flag_bitsILi32EEENSS_INS5_IJNSA_ILi8EEESG_EEENS5_IJSG_SC_EEEEEEEvNS4_8identityES10_S1A_vS1B_EENS_8epilogue10collective18CollectiveEpilogueINS1D_23Sm100TmaWarpSpecializedILi3ELi2ELi16ELb1ELb0EEEJSH_NS5_IJNSS_ISF_SC_EENSS_ISG_SC_EEEEESI_SJ_SI_SJ_NS1D_6fusion15FusionCallbacksIS1H_NS1L_17LinearCombinationISI_fSI_fLNS_15FloatRoundStyleE2EEESH_S1K_JEEENS4_5SM1004TMEM4LOAD26SM100_TMEM_LOAD_16dp128b8xENS4_13SM90_TMA_LOADES1A_NS4_17SM75_U32x4_LDSM_NENS4_14SM90_TMA_STOREES1A_NS4_17SM90_U32x4_STSM_NENS4_39AutoVectorizingCopyWithAssumedAlignmentILi128EEEEEEvvEEEEvNT_6ParamsE,"ax",@progbits
	.align	128
.text._ZN7cutlass13device_kernelINS_4gemm6kernel13GemmUniversalIN4cute5tupleIJiiiiEEENS1_10collective13CollectiveMmaINS1_35MainloopSm100TmaUmmaWarpSpecializedILi5ELi2ELi4ENS5_IJNS4_1CILi2EEESB_NSA_ILi1EEEEEEEENS5_IJNSA_ILi64EEESF_NSA_ILi32EEEEEENS_10tfloat32_tENS5_IJlSC_lEEESI_SJ_NS4_8TiledMMAINS4_8MMA_AtomIJNS4_17SM100_MMA_TF32_SSISI_SI_fLi64ELi64ELNS4_4UMMA5MajorE0ELSO_0ELNSN_7ScaleInE0ELSP_0EEEEEENS4_6LayoutINS5_IJSC_SC_SC_EEENS5_IJNSA_ILi0EEESU_SU_EEEEENS5_IJNS4_10UnderscoreESX_SX_EEEEENS4_23SM90_TMA_LOAD_MULTICASTENS4_14ComposedLayoutINS4_7SwizzleILi3ELi4ELi3EEENS4_18smem_ptr_flag_bitsILi32EEENSS_INS5_IJNSA_ILi8EEESG_EEENS5_IJSG_SC_EEEEEEEvNS4_8identityES10_S1A_vS1B_EENS_8epilogue10collective18CollectiveEpilogueINS1D_23Sm100TmaWarpSpecializedILi3ELi2ELi16ELb1ELb0EEEJSH_NS5_IJNSS_ISF_SC_EENSS_ISG_SC_EEEEESI_SJ_SI_SJ_NS1D_6fusion15FusionCallbacksIS1H_NS1L_17LinearCombinationISI_fSI_fLNS_15FloatRoundStyleE2EEESH_S1K_JEEENS4_5SM1004TMEM4LOAD26SM100_TMEM_LOAD_16dp128b8xENS4_13SM90_TMA_LOADES1A_NS4_17SM75_U32x4_LDSM_NENS4_14SM90_TMA_STOREES1A_NS4_17SM90_U32x4_STSM_NENS4_39AutoVectorizingCopyWithAssumedAlignmentILi128EEEEEEvvEEEEvNT_6ParamsE:
        .type           _ZN7cutlass13device_kernelINS_4gemm6kernel13GemmUniversalIN4cute5tupleIJiiiiEEENS1_10collective13CollectiveMmaINS1_35MainloopSm100TmaUmmaWarpSpecializedILi5ELi2ELi4ENS5_IJNS4_1CILi2EEESB_NSA_ILi1EEEEEEEENS5_IJNSA_ILi64EEESF_NSA_ILi32EEEEEENS_10tfloat32_tENS5_IJlSC_lEEESI_SJ_NS4_8TiledMMAINS4_8MMA_AtomIJNS4_17SM100_MMA_TF32_SSISI_SI_fLi64ELi64ELNS4_4UMMA5MajorE0ELSO_0ELNSN_7ScaleInE0ELSP_0EEEEEENS4_6LayoutINS5_IJSC_SC_SC_EEENS5_IJNSA_ILi0EEESU_SU_EEEEENS5_IJNS4_10UnderscoreESX_SX_EEEEENS4_23SM90_TMA_LOAD_MULTICASTENS4_14ComposedLayoutINS4_7SwizzleILi3ELi4ELi3EEENS4_18smem_ptr_flag_bitsILi32EEENSS_INS5_IJNSA_ILi8EEESG_EEENS5_IJSG_SC_EEEEEEEvNS4_8identityES10_S1A_vS1B_EENS_8epilogue10collective18CollectiveEpilogueINS1D_23Sm100TmaWarpSpecializedILi3ELi2ELi16ELb1ELb0EEEJSH_NS5_IJNSS_ISF_SC_EENSS_ISG_SC_EEEEESI_SJ_SI_SJ_NS1D_6fusion15FusionCallbacksIS1H_NS1L_17LinearCombinationISI_fSI_fLNS_15FloatRoundStyleE2EEESH_S1K_JEEENS4_5SM1004TMEM4LOAD26SM100_TMEM_LOAD_16dp128b8xENS4_13SM90_TMA_LOADES1A_NS4_17SM75_U32x4_LDSM_NENS4_14SM90_TMA_STOREES1A_NS4_17SM90_U32x4_STSM_NENS4_39AutoVectorizingCopyWithAssumedAlignmentILi128EEEEEEvvEEEEvNT_6ParamsE,@function
        .size           _ZN7cutlass13device_kernelINS_4gemm6kernel13GemmUniversalIN4cute5tupleIJiiiiEEENS1_10collective13CollectiveMmaINS1_35MainloopSm100TmaUmmaWarpSpecializedILi5ELi2ELi4ENS5_IJNS4_1CILi2EEESB_NSA_ILi1EEEEEEEENS5_IJNSA_ILi64EEESF_NSA_ILi32EEEEEENS_10tfloat32_tENS5_IJlSC_lEEESI_SJ_NS4_8TiledMMAINS4_8MMA_AtomIJNS4_17SM100_MMA_TF32_SSISI_SI_fLi64ELi64ELNS4_4UMMA5MajorE0ELSO_0ELNSN_7ScaleInE0ELSP_0EEEEEENS4_6LayoutINS5_IJSC_SC_SC_EEENS5_IJNSA_ILi0EEESU_SU_EEEEENS5_IJNS4_10UnderscoreESX_SX_EEEEENS4_23SM90_TMA_LOAD_MULTICASTENS4_14ComposedLayoutINS4_7SwizzleILi3ELi4ELi3EEENS4_18smem_ptr_flag_bitsILi32EEENSS_INS5_IJNSA_ILi8EEESG_EEENS5_IJSG_SC_EEEEEEEvNS4_8identityES10_S1A_vS1B_EENS_8epilogue10collective18CollectiveEpilogueINS1D_23Sm100TmaWarpSpecializedILi3ELi2ELi16ELb1ELb0EEEJSH_NS5_IJNSS_ISF_SC_EENSS_ISG_SC_EEEEESI_SJ_SI_SJ_NS1D_6fusion15FusionCallbacksIS1H_NS1L_17LinearCombinationISI_fSI_fLNS_15FloatRoundStyleE2EEESH_S1K_JEEENS4_5SM1004TMEM4LOAD26SM100_TMEM_LOAD_16dp128b8xENS4_13SM90_TMA_LOADES1A_NS4_17SM75_U32x4_LDSM_NENS4_14SM90_TMA_STOREES1A_NS4_17SM90_U32x4_STSM_NENS4_39AutoVectorizingCopyWithAssumedAlignmentILi128EEEEEEvvEEEEvNT_6ParamsE,(.L_x_164 - _ZN7cutlass13device_kernelINS_4gemm6kernel13GemmUniversalIN4cute5tupleIJiiiiEEENS1_10collective13CollectiveMmaINS1_35MainloopSm100TmaUmmaWarpSpecializedILi5ELi2ELi4ENS5_IJNS4_1CILi2EEESB_NSA_ILi1EEEEEEEENS5_IJNSA_ILi64EEESF_NSA_ILi32EEEEEENS_10tfloat32_tENS5_IJlSC_lEEESI_SJ_NS4_8TiledMMAINS4_8MMA_AtomIJNS4_17SM100_MMA_TF32_SSISI_SI_fLi64ELi64ELNS4_4UMMA5MajorE0ELSO_0ELNSN_7ScaleInE0ELSP_0EEEEEENS4_6LayoutINS5_IJSC_SC_SC_EEENS5_IJNSA_ILi0EEESU_SU_EEEEENS5_IJNS4_10UnderscoreESX_SX_EEEEENS4_23SM90_TMA_LOAD_MULTICASTENS4_14ComposedLayoutINS4_7SwizzleILi3ELi4ELi3EEENS4_18smem_ptr_flag_bitsILi32EEENSS_INS5_IJNSA_ILi8EEESG_EEENS5_IJSG_SC_EEEEEEEvNS4_8identityES10_S1A_vS1B_EENS_8epilogue10collective18CollectiveEpilogueINS1D_23Sm100TmaWarpSpecializedILi3ELi2ELi16ELb1ELb0EEEJSH_NS5_IJNSS_ISF_SC_EENSS_ISG_SC_EEEEESI_SJ_SI_SJ_NS1D_6fusion15FusionCallbacksIS1H_NS1L_17LinearCombinationISI_fSI_fLNS_15FloatRoundStyleE2EEESH_S1K_JEEENS4_5SM1004TMEM4LOAD26SM100_TMEM_LOAD_16dp128b8xENS4_13SM90_TMA_LOADES1A_NS4_17SM75_U32x4_LDSM_NENS4_14SM90_TMA_STOREES1A_NS4_17SM90_U32x4_STSM_NENS4_39AutoVectorizingCopyWithAssumedAlignmentILi128EEEEEEvvEEEEvNT_6ParamsE)
        .other          _ZN7cutlass13device_kernelINS_4gemm6kernel13GemmUniversalIN4cute5tupleIJiiiiEEENS1_10collective13CollectiveMmaINS1_35MainloopSm100TmaUmmaWarpSpecializedILi5ELi2ELi4ENS5_IJNS4_1CILi2EEESB_NSA_ILi1EEEEEEEENS5_IJNSA_ILi64EEESF_NSA_ILi32EEEEEENS_10tfloat32_tENS5_IJlSC_lEEESI_SJ_NS4_8TiledMMAINS4_8MMA_AtomIJNS4_17SM100_MMA_TF32_SSISI_SI_fLi64ELi64ELNS4_4UMMA5MajorE0ELSO_0ELNSN_7ScaleInE0ELSP_0EEEEEENS4_6LayoutINS5_IJSC_SC_SC_EEENS5_IJNSA_ILi0EEESU_SU_EEEEENS5_IJNS4_10UnderscoreESX_SX_EEEEENS4_23SM90_TMA_LOAD_MULTICASTENS4_14ComposedLayoutINS4_7SwizzleILi3ELi4ELi3EEENS4_18smem_ptr_flag_bitsILi32EEENSS_INS5_IJNSA_ILi8EEESG_EEENS5_IJSG_SC_EEEEEEEvNS4_8identityES10_S1A_vS1B_EENS_8epilogue10collective18CollectiveEpilogueINS1D_23Sm100TmaWarpSpecializedILi3ELi2ELi16ELb1ELb0EEEJSH_NS5_IJNSS_ISF_SC_EENSS_ISG_SC_EEEEESI_SJ_SI_SJ_NS1D_6fusion15FusionCallbacksIS1H_NS1L_17LinearCombinationISI_fSI_fLNS_15FloatRoundStyleE2EEESH_S1K_JEEENS4_5SM1004TMEM4LOAD26SM100_TMEM_LOAD_16dp128b8xENS4_13SM90_TMA_LOADES1A_NS4_17SM75_U32x4_LDSM_NENS4_14SM90_TMA_STOREES1A_NS4_17SM90_U32x4_STSM_NENS4_39AutoVectorizingCopyWithAssumedAlignmentILi128EEEEEEvvEEEEvNT_6ParamsE,@"STO_CUDA_ENTRY STV_DEFAULT"
_ZN7cutlass13device_kernelINS_4gemm6kernel13GemmUniversalIN4cute5tupleIJiiiiEEENS1_10collective13CollectiveMmaINS1_35MainloopSm100TmaUmmaWarpSpecializedILi5ELi2ELi4ENS5_IJNS4_1CILi2EEESB_NSA_ILi1EEEEEEEENS5_IJNSA_ILi64EEESF_NSA_ILi32EEEEEENS_10tfloat32_tENS5_IJlSC_lEEESI_SJ_NS4_8TiledMMAINS4_8MMA_AtomIJNS4_17SM100_MMA_TF32_SSISI_SI_fLi64ELi64ELNS4_4UMMA5MajorE0ELSO_0ELNSN_7ScaleInE0ELSP_0EEEEEENS4_6LayoutINS5_IJSC_SC_SC_EEENS5_IJNSA_ILi0EEESU_SU_EEEEENS5_IJNS4_10UnderscoreESX_SX_EEEEENS4_23SM90_TMA_LOAD_MULTICASTENS4_14ComposedLayoutINS4_7SwizzleILi3ELi4ELi3EEENS4_18smem_ptr_flag_bitsILi32EEENSS_INS5_IJNSA_ILi8EEESG_EEENS5_IJSG_SC_EEEEEEEvNS4_8identityES10_S1A_vS1B_EENS_8epilogue10collective18CollectiveEpilogueINS1D_23Sm100TmaWarpSpecializedILi3ELi2ELi16ELb1ELb0EEEJSH_NS5_IJNSS_ISF_SC_EENSS_ISG_SC_EEEEESI_SJ_SI_SJ_NS1D_6fusion15FusionCallbacksIS1H_NS1L_17LinearCombinationISI_fSI_fLNS_15FloatRoundStyleE2EEESH_S1K_JEEENS4_5SM1004TMEM4LOAD26SM100_TMEM_LOAD_16dp128b8xENS4_13SM90_TMA_LOADES1A_NS4_17SM75_U32x4_LDSM_NENS4_14SM90_TMA_STOREES1A_NS4_17SM90_U32x4_STSM_NENS4_39AutoVectorizingCopyWithAssumedAlignmentILi128EEEEEEvvEEEEvNT_6ParamsE:
[----:B------:R-:W1:Y:S01]  /*0000*/  LDC R1, c[0x0][0x37c] ;  /* 0x0000df00ff017b82 */ /* 0x000e620000000800 */
[----:B------:R-:W2:Y:S01]  /*0010*/  S2R R64, SR_TID.X ;  /* 0x0000000000407919 */ /* 0x000ea20000002100 */
[----:B------:R-:W3:Y:S01]  /*0020*/  LDCU.64 UR8, c[0x0][0x890] ;  /* 0x00011200ff0877ac */ /* 0x000ee20008000a00 */
[----:B------:R-:W-:Y:S02]  /*0030*/  PRMT R53, RZ, 0x7610, R53 ;  /* 0x00007610ff357816 */ /* 0x000fe40000000035 */
[----:B------:R-:W-:Y:S01]  /*0040*/  ELECT P3, URZ, PT ;  /* 0x0000000000ff782f */ /* 0x000fe20003860000 */
[----:B---3--:R-:W-:-:S04]  /*0050*/  UISETP.NE.U32.AND UP0, UPT, UR8, URZ, UPT ;  /* 0x000000ff0800728c */ /* 0x008fc8000bf05070 */
[----:B------:R-:W-:Y:S01]  /*0060*/  UISETP.NE.AND.EX UP0, UPT, UR9, URZ, UPT, UP0 ;  /* 0x000000ff0900728c */ /* 0x000fe2000bf05300 */
[----:B--2---:R-:W-:-:S05]  /*0070*/  SHF.R.U32.HI R54, RZ, 0x5, R64 ;  /* 0x00000005ff367819 */ /* 0x004fca0000011640 */
[----:B------:R-:W2:Y:S02]  /*0080*/  SHFL.IDX PT, R0, R54, RZ, 0x1f ;  /* 0x00001fff36007589 */ /* 0x000ea400000e0000 */
[----:B--2---:R-:W-:Y:S01]  /*0090*/  R2UR UR22, R0 ;  /* 0x00000000001672ca */ /* 0x004fe200000e0000 */
[----:B-1----:R-:W-:-:S14]  /*00a0*/  BRA.U UP0, `(.L_x_0) ;  /* 0x0000000100307547 */ /* 0x002fdc000b800000 */
[----:B------:R-:W1:Y:S02]  /*00b0*/  LDCU.64 UR4, c[0x0][0x888] ;  /* 0x00011100ff0477ac */ /* 0x000e640008000a00 */
[----:B-1----:R-:W-:-:S04]  /*00c0*/  UISETP.NE.U32.AND UP0, UPT, UR4, URZ, UPT ;  /* 0x000000ff0400728c */ /* 0x002fc8000bf05070 */
[----:B------:R-:W-:-:S09]  /*00d0*/  UISETP.NE.AND.EX UP0, UPT, UR5, URZ, UPT, UP0 ;  /* 0x000000ff0500728c */ /* 0x000fd2000bf05300 */
[----:B------:R-:W-:Y:S05]  /*00e0*/  BRA.U !UP0, `(.L_x_1) ;  /* 0x0000000108147547 */ /* 0x000fea000b800000 */
[----:B------:R-:W1:Y:S01]  /*00f0*/  LDC.64 R26, c[0x0][0x888] ;  /* 0x00022200ff1a7b82 */ /* 0x000e620000000a00 */
[----:B------:R-:W1:Y:S02]  /*0100*/  LDCU.64 UR4, c[0x0][0x358] ;  /* 0x00006b00ff0477ac */ /* 0x000e640008000a00 */
[----:B-1----:R1:W5:Y:S01]  /*0110*/  LDG.E R26, desc[UR4][R26.64] ;  /* 0x000000041a1a7981 */ /* 0x002362000c1e1900 */
[----:B------:R-:W-:Y:S01]  /*0120*/  HFMA2 R53, -RZ, RZ, 0, 5.9604644775390625e-08 ;  /* 0x00000001ff357431 */ /* 0x000fe200000001ff */
[----:B------:R-:W-:Y:S05]  /*0130*/  BRA `(.L_x_0) ;  /* 0x00000000000c7947 */ /* 0x000fea0003800000 */
.L_x_1:
[----:B------:R-:W1:Y:S01]  /*0140*/  LDCU UR4, c[0x0][0x880] ;  /* 0x00011000ff0477ac */ /* 0x000e620008000800 */
[----:B------:R-:W-:Y:S01]  /*0150*/  HFMA2 R53, -RZ, RZ, 0, 5.9604644775390625e-08 ;  /* 0x00000001ff357431 */ /* 0x000fe200000001ff */
[----:B-1----:R-:W-:-:S07]  /*0160*/  MOV R26, UR4 ;  /* 0x00000004001a7c02 */ /* 0x002fce0008000f00 */
.L_x_0:
[----:B------:R-:W2:Y:S02]  /*0170*/  LDCU.64 UR4, c[0x0][0x8b0] ;  /* 0x00011600ff0477ac */ /* 0x000ea40008000a00 */
[----:B--2---:R-:W-:-:S04]  /*0180*/  UISETP.NE.U32.AND UP0, UPT, UR4, URZ, UPT ;  /* 0x000000ff0400728c */ /* 0x004fc8000bf05070 */
[----:B------:R-:W-:-:S09]  /*0190*/  UISETP.NE.AND.EX UP0, UPT, UR5, URZ, UPT, UP0 ;  /* 0x000000ff0500728c */ /* 0x000fd2000bf05300 */
[----:B------:R-:W-:Y:S05]  /*01a0*/  BRA.U UP0, `(.L_x_2) ;  /* 0x0000000100287547 */ /* 0x000fea000b800000 */
[----:B------:R-:W2:Y:S02]  /*01b0*/  LDCU.64 UR4, c[0x0][0x8a8] ;  /* 0x00011500ff0477ac */ /* 0x000ea40008000a00 */
[----:B--2---:R-:W-:-:S04]  /*01c0*/  UISETP.NE.U32.AND UP0, UPT, UR4, URZ, UPT ;  /* 0x000000ff0400728c */ /* 0x004fc8000bf05070 */
[----:B------:R-:W-:-:S09]  /*01d0*/  UISETP.NE.AND.EX UP0, UPT, UR5, URZ, UPT, UP0 ;  /* 0x000000ff0500728c */ /* 0x000fd2000bf05300 */
[----:B------:R-:W-:Y:S05]  /*01e0*/  BRA.U !UP0, `(.L_x_3) ;  /* 0x0000000108107547 */ /* 0x000fea000b800000 */
[----:B------:R-:W2:Y:S01]  /*01f0*/  LDC.64 R24, c[0x0][0x8a8] ;  /* 0x00022a00ff187b82 */ /* 0x000ea20000000a00 */
[----:B------:R-:W2:Y:S02]  /*0200*/  LDCU.64 UR4, c[0x0][0x358] ;  /* 0x00006b00ff0477ac */ /* 0x000ea40008000a00 */
[----:B--2---:R2:W5:Y:S01]  /*0210*/  LDG.E R24, desc[UR4][R24.64] ;  /* 0x0000000418187981 */ /* 0x004562000c1e1900 */
[----:B------:R-:W-:Y:S05]  /*0220*/  BRA `(.L_x_2) ;  /* 0x0000000000087947 */ /* 0x000fea0003800000 */
.L_x_3:
[----:B------:R-:W2:Y:S02]  /*0230*/  LDCU UR4, c[0x0][0x8a0] ;  /* 0x00011400ff0477ac */ /* 0x000ea40008000800 */
[----:B--2---:R-:W-:Y:S02]  /*0240*/  MOV R24, UR4 ;  /* 0x0000000400187c02 */ /* 0x004fe40008000f00 */
.L_x_2:
[----:B------:R-:W-:Y:S01]  /*0250*/  IMAD.U32 R0, RZ, RZ, UR22 ;  /* 0x00000016ff007e24 */ /* 0x000fe2000f8e00ff */
[----:B------:R-:W-:Y:S04]  /*0260*/  BSSY.RECONVERGENT B0, `(.L_x_4) ;  /* 0x000000c000007945 */ /* 0x000fe80003800200 */
[C---:B------:R-:W-:Y:S02]  /*0270*/  ISETP.NE.OR P1, PT, R0.reuse, 0x1, !P3 ;  /* 0x000000010000780c */ /* 0x040fe40005f25670 */
[----:B------:R-:W-:-:S11]  /*0280*/  ISETP.NE.OR P0, PT, R0, 0x3, !P3 ;  /* 0x000000030000780c */ /* 0x000fd60005f05670 */
[----:B------:R-:W-:Y:S05]  /*0290*/  @P1 BRA `(.L_x_5) ;  /* 0x0000000000201947 */ /* 0x000fea0003800000 */
[----:B------:R-:W3:Y:S02]  /*02a0*/  LDCU.64 UR4, c[0x0][0x348] ;  /* 0x00006900ff0477ac */ /* 0x000ee40008000a00 */
[----:B---3--:R-:W-:Y:S02]  /*02b0*/  UIADD3 UR6, UP1, UPT, UR4, 0x80, URZ ;  /* 0x0000008004067890 */ /* 0x008fe4000ff3e0ff */
[----:B------:R-:W-:Y:S02]  /*02c0*/  UIADD3 UR4, UP0, UPT, UR4, 0x180, URZ ;  /* 0x0000018004047890 */ /* 0x000fe4000ff1e0ff */
[----:B------:R-:W-:Y:S02]  /*02d0*/  UIADD3.X UR7, UPT, UPT, URZ, UR5, URZ, UP1, !UPT ;  /* 0x00000005ff077290 */ /* 0x000fe40008ffe4ff */
[----:B------:R-:W-:-:S07]  /*02e0*/  UIADD3.X UR5, UPT, UPT, URZ, UR5, URZ, UP0, !UPT ;  /* 0x00000005ff057290 */ /* 0x000fce00087fe4ff */
[----:B------:R3:W-:Y:S02]  /*02f0*/  UTMACCTL.PF [UR6] ;  /* 0x00000000060079b9 */ /* 0x0007e40008040000 */
[----:B------:R3:W-:Y:S02]  /*0300*/  UTMACCTL.PF [UR4] ;  /* 0x00000000040079b9 */ /* 0x0007e40008040000 */
[----:B---3--:R-:W-:Y:S01]  /*0310*/  NOP ;  /* 0x0000000000007918 */ /* 0x008fe20000000000 */
.L_x_5:
[----:B------:R-:W-:Y:S05]  /*0320*/  BSYNC.RECONVERGENT B0 ;  /* 0x0000000000007941 */ /* 0x000fea0003800200 */
.L_x_4:
[----:B------:R-:W-:Y:S04]  /*0330*/  BSSY.RECONVERGENT B0, `(.L_x_6) ;  /* 0x000000a000007945 */ /* 0x000fe80003800200 */
        /* <DEDUP_REMOVED lines=9> */
.L_x_7:
[----:B------:R-:W-:Y:S05]  /*03d0*/  BSYNC.RECONVERGENT B0 ;  /* 0x0000000000007941 */ /* 0x000fea0003800200 */
.L_x_6:
[----:B------:R-:W3:Y:S01]  /*03e0*/  LDCU.64 UR4, c[0x0][0x888] ;  /* 0x00011100ff0477ac */ /* 0x000ee20008000a00 */
[----:B------:R-:W-:Y:S02]  /*03f0*/  UISETP.EQ.U32.AND UP1, UPT, UR8, URZ, UPT ;  /* 0x000000ff0800728c */ /* 0x000fe4000bf22070 */
[----:B------:R-:W-:Y:S02]  /*0400*/  UPLOP3.LUT UP3, UPT, UPT, UPT, UPT, 0x80, 0x8 ;  /* 0x000000000008789c */ /* 0x000fe40003f6f070 */
[----:B---3--:R-:W-:-:S04]  /*0410*/  UISETP.NE.U32.AND UP0, UPT, UR4, URZ, UPT ;  /* 0x000000ff0400728c */ /* 0x008fc8000bf05070 */
[----:B------:R-:W-:-:S04]  /*0420*/  UISETP.NE.AND.EX UP0, UPT, UR5, URZ, UPT, UP0 ;  /* 0x000000ff0500728c */ /* 0x000fc8000bf05300 */
[----:B------:R-:W-:-:S04]  /*0430*/  UISETP.EQ.OR.EX UP2, UPT, UR9, URZ, !UP0, UP1 ;  /* 0x000000ff0900728c */ /* 0x000fc8000c742710 */
[----:B------:R-:W-:-:S06]  /*0440*/  UP2UR UR4, UPR, URZ, 0x4 ;  /* 0x00000004ff047883 */ /* 0x000fcc0008000000 */
[----:B------:R-:W-:Y:S01]  /*0450*/  MOV R57, UR4 ;  /* 0x0000000400397c02 */ /* 0x000fe20008000f00 */
[----:B------:R-:W-:Y:S06]  /*0460*/  BRA.U !UP2, `(.L_x_8) ;  /* 0x000000010a207547 */ /* 0x000fec000b800000 */
[----:B------:R-:W-:Y:S01]  /*0470*/  UISETP.NE.U32.AND UP1, UPT, UR8, URZ, UPT ;  /* 0x000000ff0800728c */ /* 0x000fe2000bf25070 */
[----:B-----5:R-:W-:Y:S01]  /*0480*/  FSETP.NEU.AND P0, PT, R26, RZ, PT ;  /* 0x000000ff1a00720b */ /* 0x020fe20003f0d000 */
[----:B------:R-:W-:Y:S02]  /*0490*/  USEL UR4, URZ, 0xffffffff, UP0 ;  /* 0xffffffffff047887 */ /* 0x000fe40008000000 */
[----:B------:R-:W-:-:S10]  /*04a0*/  UISETP.NE.AND.EX UP1, UPT, UR9, URZ, UPT, UP1 ;  /* 0x000000ff0900728c */ /* 0x000fd4000bf25310 */
[----:B------:R-:W-:Y:S01]  /*04b0*/  VOTEU.ANY UP0, P0 ;  /* 0x0000000000ff7886 */ /* 0x000fe20000000100 */
[----:B------:R-:W-:-:S04]  /*04c0*/  @!UP1 USEL UR4, URZ, 0xffffffff, UP0 ;  /* 0xffffffffff049887 */ /* 0x000fc80008000000 */
[----:B------:R-:W-:-:S04]  /*04d0*/  ULOP3.LUT UR4, UR4, 0x1, URZ, 0xc0, !UPT ;  /* 0x0000000104047892 */ /* 0x000fc8000f8ec0ff */
[----:B------:R-:W-:-:S11]  /*04e0*/  UISETP.NE.U32.AND UP3, UPT, UR4, 0x1, UPT ;  /* 0x000000010400788c */ /* 0x000fd6000bf65070 */
.L_x_8:
[----:B------:R-:W3:Y:S01]  /*04f0*/  SHFL.IDX PT, R2, R54, RZ, 0x1f ;  /* 0x00001fff36027589 */ /* 0x000ee200000e0000 */
[----:B------:R-:W-:-:S04]  /*0500*/  UISETP.NE.AND UP0, UPT, UR22, 0x2, UPT ;  /* 0x000000021600788c */ /* 0x000fc8000bf05270 */
[----:B------:R-:W-:Y:S01]  /*0510*/  USEL UR33, URZ, 0x1, UP0 ;  /* 0x00000001ff217887 */ /* 0x000fe20008000000 */
[----:B---3--:R-:W-:-:S13]  /*0520*/  ISETP.NE.AND P0, PT, R2, RZ, PT ;  /* 0x000000ff0200720c */ /* 0x008fda0003f05270 */
[----:B------:R-:W-:Y:S05]  /*0530*/  @P0 BRA `(.L_x_9) ;  /* 0x0000000000600947 */ /* 0x000fea0003800000 */
[----:B------:R-:W3:Y:S01]  /*0540*/  S2UR UR4, SR_CgaCtaId ;  /* 0x00000000000479c3 */ /* 0x000ee20000008800 */
[----:B------:R-:W-:Y:S01]  /*0550*/  UMOV UR5, 0x400 ;  /* 0x0000040000057882 */ /* 0x000fe20000000000 */
[----:B------:R-:W-:Y:S01]  /*0560*/  UMOV UR8, 0x1 ;  /* 0x0000000100087882 */ /* 0x000fe20000000000 */
[----:B------:R-:W-:Y:S01]  /*0570*/  UMOV UR6, 0x3 ;  /* 0x0000000300067882 */ /* 0x000fe20000000000 */
[----:B------:R-:W-:-:S04]  /*0580*/  UIADD3 UR8, UPT, UPT, -UR8, 0x100000, URZ ;  /* 0x0010000008087890 */ /* 0x000fc8000fffe1ff */
[----:B------:R-:W-:Y:S02]  /*0590*/  USHF.L.U32 UR9, UR8, 0xb, URZ ;  /* 0x0000000b08097899 */ /* 0x000fe400080006ff */
[----:B------:R-:W-:Y:S02]  /*05a0*/  USHF.L.U32 UR8, UR8, 0x1, URZ ;  /* 0x0000000108087899 */ /* 0x000fe400080006ff */
[----:B------:R-:W-:-:S04]  /*05b0*/  UIADD3 UR6, UPT, UPT, -UR6, 0x100000, URZ ;  /* 0x0010000006067890 */ /* 0x000fc8000fffe1ff */
[----:B------:R-:W-:Y:S02]  /*05c0*/  USHF.L.U32 UR7, UR6, 0xb, URZ ;  /* 0x0000000b06077899 */ /* 0x000fe400080006ff */
[----:B------:R-:W-:Y:S01]  /*05d0*/  USHF.L.U32 UR6, UR6, 0x1, URZ ;  /* 0x0000000106067899 */ /* 0x000fe200080006ff */
[----:B------:R-:W-:Y:S01]  /*05e0*/  ELECT P0, URZ, PT ;  /* 0x0000000000ff782f */ /* 0x000fe20003800000 */
[----:B---3--:R-:W-:Y:S01]  /*05f0*/  ULEA UR4, UR4, UR5, 0x18 ;  /* 0x0000000504047291 */ /* 0x008fe2000f8ec0ff */
[----:B------:R-:W3:Y:S11]  /*0600*/  FENCE.VIEW.ASYNC.S ;  /* 0x00000000000073c6 */ /* 0x000ef60000000000 */
[----:B---3--:R3:W4:Y:S01]  /*0610*/  SYNCS.EXCH.64 URZ, [UR4], UR8 ;  /* 0x0000000804ff75b2 */ /* 0x0087220008000100 */
[----:B------:R3:W1:Y:S01]  /*0620*/  SYNCS.EXCH.64 URZ, [UR4+0x28], UR6 ;  /* 0x0000280604ff75b2 */ /* 0x0006620008000100 */
        /* <DEDUP_REMOVED lines=8> */
[----:B------:R-:W-:Y:S01]  /*06b0*/  NOP ;  /* 0x0000000000007918 */ /* 0x000fe20000000000 */
.L_x_9:
[----:B------:R-:W2:Y:S01]  /*06c0*/  SHFL.IDX PT, R2, R54, RZ, 0x1f ;  /* 0x00001fff36027589 */ /* 0x000ea200000e0000 */
[----:B------:R-:W-:Y:S01]  /*06d0*/  NOP ;  /* 0x0000000000007918 */ /* 0x000fe20000000000 */
[----:B--2---:R-:W-:-:S13]  /*06e0*/  ISETP.NE.AND P0, PT, R2, 0x1, PT ;  /* 0x000000010200780c */ /* 0x004fda0003f05270 */
[----:B------:R-:W-:Y:S05]  /*06f0*/  @P0 BRA `(.L_x_10) ;  /* 0x0000000000500947 */ /* 0x000fea0003800000 */
[----:B---3--:R-:W2:Y:S01]  /*0700*/  S2UR UR4, SR_CgaCtaId ;  /* 0x00000000000479c3 */ /* 0x008ea20000008800 */
        /* <DEDUP_REMOVED lines=10> */
[----:B--2---:R-:W-:Y:S01]  /*07b0*/  ULEA UR4, UR4, UR5, 0x18 ;  /* 0x0000000504047291 */ /* 0x004fe2000f8ec0ff */
[----:B------:R-:W2:Y:S11]  /*07c0*/  FENCE.VIEW.ASYNC.S ;  /* 0x00000000000073c6 */ /* 0x000eb60000000000 */
[----:B--2---:R2:W3:Y:S01]  /*07d0*/  SYNCS.EXCH.64 URZ, [UR4+0x50], UR8 ;  /* 0x0000500804ff75b2 */ /* 0x0044e20008000100 */
[----:B------:R2:W1:Y:S01]  /*07e0*/  SYNCS.EXCH.64 URZ, [UR4+0x68], UR6 ;  /* 0x0000680604ff75b2 */ /* 0x0004620008000100 */
[----:B------:R2:W1:Y:S01]  /*07f0*/  SYNCS.EXCH.64 URZ, [UR4+0x58], UR8 ;  /* 0x0000580804ff75b2 */ /* 0x0004620008000100 */
[----:B------:R2:W1:Y:S01]  /*0800*/  SYNCS.EXCH.64 URZ, [UR4+0x70], UR6 ;  /* 0x0000700604ff75b2 */ /* 0x0004620008000100 */
[----:B------:R2:W1:Y:S01]  /*0810*/  SYNCS.EXCH.64 URZ, [UR4+0x60], UR8 ;  /* 0x0000600804ff75b2 */ /* 0x0004620008000100 */
[----:B------:R2:W1:Y:S01]  /*0820*/  SYNCS.EXCH.64 URZ, [UR4+0x78], UR6 ;  /* 0x0000780604ff75b2 */ /* 0x0004620008000100 */
[----:B------:R-:W-:Y:S01]  /*0830*/  NOP ;  /* 0x0000000000007918 */ /* 0x000fe20000000000 */
.L_x_10:
[----:B------:R-:W4:Y:S01]  /*0840*/  SHFL.IDX PT, R2, R54, RZ, 0x1f ;  /* 0x00001fff36027589 */ /* 0x000f2200000e0000 */
[----:B------:R-:W-:Y:S01]  /*0850*/  NOP ;  /* 0x0000000000007918 */ /* 0x000fe20000000000 */
[----:B----4-:R-:W-:-:S13]  /*0860*/  ISETP.NE.AND P0, PT, R2, 0x3, PT ;  /* 0x000000030200780c */ /* 0x010fda0003f05270 */
[----:B------:R-:W-:Y:S05]  /*0870*/  @P0 BRA `(.L_x_11) ;  /* 0x0000000000300947 */ /* 0x000fea0003800000 */
[----:B--23--:R-:W2:Y:S01]  /*0880*/  S2UR UR6, SR_CgaCtaId ;  /* 0x00000000000679c3 */ /* 0x00cea20000008800 */
[----:B------:R-:W-:Y:S01]  /*0890*/  UMOV UR4, 0x400 ;  /* 0x0000040000047882 */ /* 0x000fe20000000000 */
[----:B------:R-:W-:Y:S01]  /*08a0*/  UMOV UR5, 0x20 ;  /* 0x0000002000057882 */ /* 0x000fe20000000000 */
[----:B------:R-:W-:Y:S01]  /*08b0*/  ELECT P0, URZ, PT ;  /* 0x0000000000ff782f */ /* 0x000fe20003800000 */
[----:B--2---:R-:W-:Y:S02]  /*08c0*/  ULEA UR6, UR6, UR4, 0x18 ;  /* 0x0000000406067291 */ /* 0x004fe4000f8ec0ff */
[----:B------:R-:W-:-:S04]  /*08d0*/  UIADD3 UR4, UPT, UPT, -UR5, 0x100000, URZ ;  /* 0x0010000005047890 */ /* 0x000fc8000fffe1ff */
[----:B------:R-:W-:Y:S02]  /*08e0*/  USHF.L.U32 UR5, UR4, 0xb, URZ ;  /* 0x0000000b04057899 */ /* 0x000fe400080006ff */
[----:B------:R-:W-:Y:S01]  /*08f0*/  USHF.L.U32 UR4, UR4, 0x1, URZ ;  /* 0x0000000104047899 */ /* 0x000fe200080006ff */
[----:B------:R-:W2:Y:S11]  /*0900*/  FENCE.VIEW.ASYNC.S ;  /* 0x00000000000073c6 */ /* 0x000eb60000000000 */
[----:B--2---:R4:W2:Y:S01]  /*0910*/  SYNCS.EXCH.64 URZ, [UR6+0x80], UR4 ;  /* 0x0000800406ff75b2 */ /* 0x0048a20008000100 */
[----:B------:R4:W3:Y:S02]  /*0920*/  SYNCS.EXCH.64 URZ, [UR6+0x88], UR4 ;  /* 0x0000880406ff75b2 */ /* 0x0008e40008000100 */
[----:B----4-:R-:W-:Y:S01]  /*0930*/  NOP ;  /* 0x0000000000007918 */ /* 0x010fe20000000000 */
.L_x_11:
[----:B------:R-:W4:Y:S01]  /*0940*/  SHFL.IDX PT, R2, R54, RZ, 0x1f ;  /* 0x00001fff36027589 */ /* 0x000f2200000e0000 */
[----:B------:R-:W-:Y:S01]  /*0950*/  NOP ;  /* 0x0000000000007918 */ /* 0x000fe20000000000 */
[----:B----4-:R-:W-:-:S13]  /*0960*/  ISETP.NE.AND P0, PT, R2, 0x4, PT ;  /* 0x000000040200780c */ /* 0x010fda0003f05270 */
[----:B------:R-:W-:Y:S05]  /*0970*/  @P0 BRA `(.L_x_12) ;  /* 0x00000000004c0947 */ /* 0x000fea0003800000 */
[----:B--23--:R-:W2:Y:S01]  /*0980*/  S2UR UR6, SR_CgaCtaId ;  /* 0x00000000000679c3 */ /* 0x00cea20000008800 */
[----:B------:R-:W-:Y:S01]  /*0990*/  UMOV UR4, 0x3a0 ;  /* 0x000003a000047882 */ /* 0x000fe20000000000 */
[----:B------:R-:W-:Y:S01]  /*09a0*/  UMOV UR5, 0x400 ;  /* 0x0000040000057882 */ /* 0x000fe20000000000 */
[----:B------:R-:W-:Y:S01]  /*09b0*/  USEL UR4, UR4, 0x320, UP3 ;  /* 0x0000032004047887 */ /* 0x000fe20009800000 */
[----:B------:R-:W-:Y:S01]  /*09c0*/  UMOV UR8, 0x1 ;  /* 0x0000000100087882 */ /* 0x000fe20000000000 */
[----:B------:R-:W-:Y:S01]  /*09d0*/  ELECT P0, URZ, PT ;  /* 0x0000000000ff782f */ /* 0x000fe20003800000 */
[----:B------:R-:W-:-:S04]  /*09e0*/  UIADD3 UR8, UPT, UPT, -UR8, 0x100000, URZ ;  /* 0x0010000008087890 */ /* 0x000fc8000fffe1ff */
[----:B------:R-:W-:Y:S02]  /*09f0*/  USHF.L.U32 UR9, UR8, 0xb, URZ ;  /* 0x0000000b08097899 */ /* 0x000fe400080006ff */
[----:B------:R-:W-:Y:S02]  /*0a00*/  USHF.L.U32 UR8, UR8, 0x1, URZ ;  /* 0x0000000108087899 */ /* 0x000fe400080006ff */
[----:B--2---:R-:W-:Y:S02]  /*0a10*/  ULEA UR6, UR6, UR5, 0x18 ;  /* 0x0000000506067291 */ /* 0x004fe4000f8ec0ff */
[----:B------:R-:W-:-:S04]  /*0a20*/  UIADD3 UR4, UPT, UPT, -UR4, 0x100000, URZ ;  /* 0x0010000004047890 */ /* 0x000fc8000fffe1ff */
[----:B------:R-:W-:Y:S02]  /*0a30*/  USHF.L.U32 UR5, UR4, 0xb, URZ ;  /* 0x0000000b04057899 */ /* 0x000fe400080006ff */
[----:B------:R-:W-:Y:S01]  /*0a40*/  USHF.L.U32 UR4, UR4, 0x1, URZ ;  /* 0x0000000104047899 */ /* 0x000fe200080006ff */
[----:B------:R-:W2:Y:S03]  /*0a50*/  FENCE.VIEW.ASYNC.S ;  /* 0x00000000000073c6 */ /* 0x000ea60000000000 */
[----:B--2---:R4:W2:Y:S08]  /*0a60*/  SYNCS.EXCH.64 URZ, [UR6+0x90], UR8 ;  /* 0x0000900806ff75b2 */ /* 0x0048b00008000100 */
[----:B------:R4:W3:Y:S01]  /*0a70*/  SYNCS.EXCH.64 URZ, [UR6+0xa0], UR4 ;  /* 0x0000a00406ff75b2 */ /* 0x0008e20008000100 */
[----:B------:R4:W1:Y:S01]  /*0a80*/  SYNCS.EXCH.64 URZ, [UR6+0x98], UR8 ;  /* 0x0000980806ff75b2 */ /* 0x0008620008000100 */
[----:B------:R4:W1:Y:S02]  /*0a90*/  SYNCS.EXCH.64 URZ, [UR6+0xa8], UR4 ;  /* 0x0000a80406ff75b2 */ /* 0x0008640008000100 */
[----:B----4-:R-:W-:Y:S01]  /*0aa0*/  NOP ;  /* 0x0000000000007918 */ /* 0x010fe20000000000 */
.L_x_12:
[----:B------:R-:W4:Y:S01]  /*0ab0*/  SHFL.IDX PT, R2, R54, RZ, 0x1f ;  /* 0x00001fff36027589 */ /* 0x000f2200000e0000 */
[----:B------:R-:W-:Y:S01]  /*0ac0*/  NOP ;  /* 0x0000000000007918 */ /* 0x000fe20000000000 */
[----:B----4-:R-:W-:-:S13]  /*0ad0*/  ISETP.NE.AND P0, PT, R2, 0x5, PT ;  /* 0x000000050200780c */ /* 0x010fda0003f05270 */
[----:B------:R-:W-:Y:S05]  /*0ae0*/  @P0 BRA `(.L_x_13) ;  /* 0x0000000000580947 */ /* 0x000fea0003800000 */
[----:B--23--:R-:W2:Y:S01]  /*0af0*/  S2UR UR4, SR_CgaCtaId ;  /* 0x00000000000479c3 */ /* 0x00cea20000008800 */
        /* <DEDUP_REMOVED lines=12> */
[----:B--2---:R4:W2:Y:S01]  /*0bc0*/  SYNCS.EXCH.64 URZ, [UR4+0xb0], UR8 ;  /* 0x0000b00804ff75b2 */ /* 0x0048a20008000100 */
[----:B------:R4:W3:Y:S01]  /*0bd0*/  SYNCS.EXCH.64 URZ, [UR4+0xd0], UR6 ;  /* 0x0000d00604ff75b2 */ /* 0x0008e20008000100 */
[----:B------:R4:W1:Y:S01]  /*0be0*/  SYNCS.EXCH.64 URZ, [UR4+0xb8], UR8 ;  /* 0x0000b80804ff75b2 */ /* 0x0008620008000100 */
[----:B------:R4:W1:Y:S01]  /*0bf0*/  SYNCS.EXCH.64 URZ, [UR4+0xd8], UR6 ;  /* 0x0000d80604ff75b2 */ /* 0x0008620008000100 */
[----:B------:R4:W1:Y:S01]  /*0c00*/  SYNCS.EXCH.64 URZ, [UR4+0xc0], UR8 ;  /* 0x0000c00804ff75b2 */ /* 0x0008620008000100 */
[----:B------:R4:W1:Y:S01]  /*0c10*/  SYNCS.EXCH.64 URZ, [UR4+0xe0], UR6 ;  /* 0x0000e00604ff75b2 */ /* 0x0008620008000100 */
[----:B------:R4:W1:Y:S01]  /*0c20*/  SYNCS.EXCH.64 URZ, [UR4+0xc8], UR8 ;  /* 0x0000c80804ff75b2 */ /* 0x0008620008000100 */
[----:B------:R4:W1:Y:S02]  /*0c30*/  SYNCS.EXCH.64 URZ, [UR4+0xe8], UR6 ;  /* 0x0000e80604ff75b2 */ /* 0x0008640008000100 */
[----:B----4-:R-:W-:Y:S01]  /*0c40*/  NOP ;  /* 0x0000000000007918 */ /* 0x010fe20000000000 */
.L_x_13:
[----:B------:R-:W4:Y:S01]  /*0c50*/  SHFL.IDX PT, R2, R54, RZ, 0x1f ;  /* 0x00001fff36027589 */ /* 0x000f2200000e0000 */
[----:B------:R-:W1:Y:S01]  /*0c60*/  S2UR UR54, SR_CgaCtaId ;  /* 0x00000000003679c3 */ /* 0x000e620000008800 */
[----:B------:R-:W-:Y:S01]  /*0c70*/  NOP ;  /* 0x0000000000007918 */ /* 0x000fe20000000000 */
[----:B----4-:R-:W-:-:S13]  /*0c80*/  ISETP.NE.AND P0, PT, R2, 0x3, PT ;  /* 0x000000030200780c */ /* 0x010fda0003f05270 */
[----:B-1----:R-:W-:Y:S05]  /*0c90*/  @P0 BRA `(.L_x_14) ;  /* 0x0000000000340947 */ /* 0x002fea0003800000 */
[----:B--23--:R-:W-:Y:S01]  /*0ca0*/  UMOV UR4, 0x400 ;  /* 0x0000040000047882 */ /* 0x00cfe20000000000 */
[----:B------:R-:W-:Y:S01]  /*0cb0*/  UMOV UR6, 0x20 ;  /* 0x0000002000067882 */ /* 0x000fe20000000000 */
[----:B------:R-:W-:Y:S02]  /*0cc0*/  ULEA UR4, UR54, UR4, 0x18 ;  /* 0x0000000436047291 */ /* 0x000fe4000f8ec0ff */
[----:B------:R-:W-:-:S04]  /*0cd0*/  UIADD3 UR6, UPT, UPT, -UR6, 0x100000, URZ ;  /* 0x0010000006067890 */ /* 0x000fc8000fffe1ff */
[----:B------:R-:W-:Y:S02]  /*0ce0*/  USHF.L.U32 UR7, UR6, 0xb, URZ ;  /* 0x0000000b06077899 */ /* 0x000fe400080006ff */
[----:B------:R-:W-:Y:S01]  /*0cf0*/  USHF.L.U32 UR6, UR6, 0x1, URZ ;  /* 0x0000000106067899 */ /* 0x000fe200080006ff */
[----:B------:R-:W-:Y:S01]  /*0d00*/  ELECT P0, URZ, PT ;  /* 0x0000000000ff782f */ /* 0x000fe20003800000 */
[----:B------:R-:W1:Y:S10]  /*0d10*/  FENCE.VIEW.ASYNC.S ;  /* 0x00000000000073c6 */ /* 0x000e740000000000 */
[----:B-1----:R1:W4:Y:S01]  /*0d20*/  SYNCS.EXCH.64 URZ, [UR4+0xf0], UR6 ;  /* 0x0000f00604ff75b2 */ /* 0x0023220008000100 */
[----:B------:R1:W2:Y:S01]  /*0d30*/  SYNCS.EXCH.64 URZ, [UR4+0x100], UR6 ;  /* 0x0001000604ff75b2 */ /* 0x0002a20008000100 */
[----:B------:R1:W3:Y:S01]  /*0d40*/  SYNCS.EXCH.64 URZ, [UR4+0xf8], UR6 ;  /* 0x0000f80604ff75b2 */ /* 0x0002e20008000100 */
[----:B------:R1:W1:Y:S01]  /*0d50*/  SYNCS.EXCH.64 URZ, [UR4+0x108], UR6 ;  /* 0x0001080604ff75b2 */ /* 0x0002620008000100 */
[----:B------:R-:W-:Y:S01]  /*0d60*/  NOP ;  /* 0x0000000000007918 */ /* 0x000fe20000000000 */
.L_x_14:
[----:B-123--:R-:W1:Y:S01]  /*0d70*/  LDCU UR4, c[0x0][0x36c] ;  /* 0x00006d80ff0477ac */ /* 0x00ee620008000800 */
[----:B------:R-:W-:Y:S01]  /*0d80*/  ISETP.NE.OR P3, PT, R0, 0x2, !P3 ;  /* 0x000000020000780c */ /* 0x000fe20005f65670 */
[----:B------:R-:W-:Y:S01]  /*0d90*/  NOP ;  /* 0x0000000000007918 */ /* 0x000fe20000000000 */
[----:B------:R-:W-:Y:S01]  /*0da0*/  LOP3.LUT R0, R64, 0x1f, RZ, 0xc0, !PT ;  /* 0x0000001f40007812 */ /* 0x000fe200078ec0ff */
[----:B------:R-:W-:Y:S02]  /*0db0*/  UISETP.NE.AND UP4, UPT, UR22, URZ, UPT ;  /* 0x000000ff1600728c */ /* 0x000fe4000bf85270 */
[----:B-1----:R-:W-:-:S09]  /*0dc0*/  UISETP.EQ.U32.AND UP5, UPT, UR4, 0x1, UPT ;  /* 0x000000010400788c */ /* 0x002fd2000bfa2070 */
[----:B------:R-:W-:Y:S05]  /*0dd0*/  BRA.U !UP5, `(.L_x_15) ;  /* 0x000000010d087547 */ /* 0x000fea000b800000 */
[----:B----4-:R-:W-:Y:S01]  /*0de0*/  UCGABAR_ARV ;  /* 0x00000000000079c7 */ /* 0x010fe20008000000 */
[----:B------:R-:W-:Y:S05]  /*0df0*/  BRA `(.L_x_16) ;  /* 0x0000000000047947 */ /* 0x000fea0003800000 */
.L_x_15:
[----:B----4-:R-:W-:Y:S01]  /*0e00*/  NOP ;  /* 0x0000000000007918 */ /* 0x010fe20000000000 */
.L_x_16:
[----:B------:R-:W1:Y:S01]  /*0e10*/  S2UR UR29, SR_CTAID.X ;  /* 0x00000000001d79c3 */ /* 0x000e620000002500 */
[----:B------:R-:W-:-:S05]  /*0e20*/  CS2R.32 R56, SR_CgaSize ;  /* 0x0000000000387805 */ /* 0x000fca0000008a00 */
[----:B------:R-:W-:-:S05]  /*0e30*/  IMAD R56, R56, -0xa0, RZ ;  /* 0xffffff6038387824 */ /* 0x000fca00078e02ff */
[----:B------:R-:W-:-:S14]  /*0e40*/  R2UR UR5, R56 ;  /* 0x00000000380572ca */ /* 0x000fdc00000e0000 */
[----:B------:R-:W2:Y:S01]  /*0e50*/  LDCU UR5, c[0x0][UR5+0x2b0] ;  /* 0x00005600050577ac */ /* 0x000ea20008000800 */
[----:B------:R-:W-:-:S05]  /*0e60*/  CS2R.32 R56, SR_CgaSize ;  /* 0x0000000000387805 */ /* 0x000fca0000008a00 */
[----:B------:R-:W-:-:S05]  /*0e70*/  IMAD R56, R56, -0xa0, RZ ;  /* 0xffffff6038387824 */ /* 0x000fca00078e02ff */
[----:B------:R-:W-:-:S14]  /*0e80*/  R2UR UR4, R56 ;  /* 0x00000000380472ca */ /* 0x000fdc00000e0000 */
[----:B------:R-:W3:Y:S01]  /*0e90*/  LDCU UR4, c[0x0][UR4+0x2b4] ;  /* 0x00005680040477ac */ /* 0x000ee20008000800 */
[----:B------:R-:W4:Y:S01]  /*0ea0*/  S2UR UR32, SR_CTAID.Y ;  /* 0x00000000002079c3 */ /* 0x000f220000002600 */
[----:B------:R-:W-:-:S05]  /*0eb0*/  CS2R.32 R56, SR_CgaSize ;  /* 0x0000000000387805 */ /* 0x000fca0000008a00 */
[----:B------:R-:W-:-:S05]  /*0ec0*/  IMAD R56, R56, -0xa0, RZ ;  /* 0xffffff6038387824 */ /* 0x000fca00078e02ff */
[----:B------:R-:W-:-:S14]  /*0ed0*/  R2UR UR7, R56 ;  /* 0x00000000380772ca */ /* 0x000fdc00000e0000 */
[----:B------:R-:W3:Y:S01]  /*0ee0*/  LDCU UR7, c[0x0][UR7+0x2a0] ;  /* 0x00005400070777ac */ /* 0x000ee20008000800 */
[----:B------:R-:W-:-:S05]  /*0ef0*/  CS2R.32 R56, SR_CgaSize ;  /* 0x0000000000387805 */ /* 0x000fca0000008a00 */
[----:B------:R-:W-:-:S05]  /*0f00*/  IMAD R56, R56, -0xa0, RZ ;  /* 0xffffff6038387824 */ /* 0x000fca00078e02ff */
[----:B------:R-:W-:-:S14]  /*0f10*/  R2UR UR8, R56 ;  /* 0x00000000380872ca */ /* 0x000fdc00000e0000 */
[----:B------:R-:W3:Y:S01]  /*0f20*/  LDCU UR8, c[0x0][UR8+0x2a4] ;  /* 0x00005480080877ac */ /* 0x000ee20008000800 */
[----:B------:R-:W-:Y:S02]  /*0f30*/  ULOP3.LUT UR46, UR54, 0x1, URZ, 0xc0, !UPT ;  /* 0x00000001362e7892 */ /* 0x000fe4000f8ec0ff */
[----:B------:R-:W-:Y:S02]  /*0f40*/  USHF.R.U32.HI UR26, URZ, 0x1, UR54 ;  /* 0x00000001ff1a7899 */ /* 0x000fe40008011636 */
[----:B------:R-:W-:Y:S02]  /*0f50*/  UISETP.GT.U32.AND UP1, UPT, UR46, 0xffff, UPT ;  /* 0x0000ffff2e00788c */ /* 0x000fe4000bf24070 */
[----:B------:R-:W-:Y:S01]  /*0f60*/  USHF.L.U32 UR28, UR54, 0x9, URZ ;  /* 0x00000009361c7899 */ /* 0x000fe200080006ff */
[----:B-1----:R-:W-:Y:S01]  /*0f70*/  I2FP.F32.U32 R3, UR29 ;  /* 0x0000001d00037c45 */ /* 0x002fe20008201000 */
[----:B------:R-:W1:Y:S04]  /*0f80*/  LDCU UR23, c[0x0][0xb24] ;  /* 0x00016480ff1777ac */ /* 0x000e680008000800 */
[----:B--2---:R-:W-:Y:S01]  /*0f90*/  FMUL R3, R3, UR5 ;  /* 0x0000000503037c20 */ /* 0x004fe20008400000 */
[----:B------:R-:W2:Y:S01]  /*0fa0*/  LDCU UR40, c[0x0][0xb24] ;  /* 0x00016480ff2877ac */ /* 0x000ea20008000800 */
[----:B----4-:R-:W-:Y:S01]  /*0fb0*/  I2FP.F32.U32 R2, UR32 ;  /* 0x0000002000027c45 */ /* 0x010fe20008201000 */
[----:B------:R-:W4:Y:S03]  /*0fc0*/  LDCU UR31, c[0x0][0xb30] ;  /* 0x00016600ff1f77ac */ /* 0x000f260008000800 */
[----:B------:R-:W1:Y:S01]  /*0fd0*/  F2I.U32.TRUNC.NTZ R3, R3 ;  /* 0x0000000300037305 */ /* 0x000e62000020f000 */
[----:B---3--:R-:W-:Y:S01]  /*0fe0*/  FMUL R2, R2, UR4 ;  /* 0x0000000402027c20 */ /* 0x008fe20008400000 */
[----:B------:R-:W-:-:S02]  /*0ff0*/  ULOP3.LUT UR4, UR54, 0x2, URZ, 0xc0, !UPT ;  /* 0x0000000236047892 */ /* 0x000fc4000f8ec0ff */
[----:B------:R-:W-:Y:S02]  /*1000*/  USHF.L.U32 UR27, UR54, 0xa, URZ ;  /* 0x0000000a361b7899 */ /* 0x000fe400080006ff */
[----:B------:R-:W-:Y:S02]  /*1010*/  UISETP.GT.U32.AND UP0, UPT, UR4, 0xffff, UPT ;  /* 0x0000ffff0400788c */ /* 0x000fe4000bf04070 */
[----:B------:R-:W3:Y:S01]  /*1020*/  F2I.U32.TRUNC.NTZ R2, R2 ;  /* 0x0000000200027305 */ /* 0x000ee2000020f000 */
[----:B------:R-:W-:Y:S01]  /*1030*/  UMOV UR35, 0x5 ;  /* 0x0000000500237882 */ /* 0x000fe20000000000 */
[----:B------:R-:W-:Y:S02]  /*1040*/  USEL UR24, UR46, 0xffff, !UP1 ;  /* 0x0000ffff2e187887 */ /* 0x000fe4000c800000 */
[----:B------:R-:W-:Y:S01]  /*1050*/  USEL UR25, UR4, 0xffff, !UP0 ;  /* 0x0000ffff04197887 */ /* 0x000fe2000c000000 */
[----:B-1----:R-:W-:Y:S02]  /*1060*/  R2UR UR5, R3 ;  /* 0x00000000030572ca */ /* 0x002fe400000e0000 */
[----:B---3--:R-:W-:-:S02]  /*1070*/  R2UR UR6, R2 ;  /* 0x00000000020672ca */ /* 0x008fc400000e0000 */
[----:B------:R-:W-:-:S09]  /*1080*/  PRMT R2, RZ, 0x7610, R2 ;  /* 0x00007610ff027816 */ /* 0x000fd20000000002 */
[----:B------:R-:W-:-:S04]  /*1090*/  UIADD3 UR5, UPT, UPT, -UR5, URZ, URZ ;  /* 0x000000ff05057290 */ /* 0x000fc8000fffe1ff */
[----:B------:R-:W-:Y:S02]  /*10a0*/  UIMAD UR5, UR7, UR5, UR29 ;  /* 0x00000005070572a4 */ /* 0x000fe4000f8e021d */
[----:B------:R-:W-:-:S04]  /*10b0*/  UIADD3 UR4, UPT, UPT, -UR6, URZ, URZ ;  /* 0x000000ff06047290 */ /* 0x000fc8000fffe1ff */
[----:B------:R-:W-:Y:S01]  /*10c0*/  IMAD.U32 R56, RZ, RZ, UR5 ;  /* 0x00000005ff387e24 */ /* 0x000fe2000f8e00ff */
[----:B------:R-:W-:-:S06]  /*10d0*/  UIMAD UR4, UR8, UR4, UR32 ;  /* 0x00000004080472a4 */ /* 0x000fcc000f8e0220 */
[----:B------:R-:W-:Y:S01]  /*10e0*/  IMAD.U32 R55, RZ, RZ, UR4 ;  /* 0x00000004ff377e24 */ /* 0x000fe2000f8e00ff */
[----:B--2-4-:R-:W-:Y:S06]  /*10f0*/  BRA.U UP4, `(.L_x_17) ;  /* 0x0000000104447547 */ /* 0x014fec000b800000 */
[----:B------:R-:W-:Y:S02]  /*1100*/  R2UR UR4, R55 ;  /* 0x00000000370472ca */ /* 0x000fe400000e0000 */
[----:B------:R-:W-:-:S11]  /*1110*/  R2UR UR6, R56 ;  /* 0x00000000380672ca */ /* 0x000fd600000e0000 */
[----:B------:R-:W-:Y:S02]  /*1120*/  UISETP.NE.AND UP0, UPT, UR4, URZ, UPT ;  /* 0x000000ff0400728c */ /* 0x000fe4000bf05270 */
[----:B------:R-:W-:Y:S02]  /*1130*/  UISETP.NE.AND UP1, UPT, UR4, 0x1, UPT ;  /* 0x000000010400788c */ /* 0x000fe4000bf25270 */
[----:B------:R-:W-:Y:S02]  /*1140*/  UISETP.NE.AND UP2, UPT, UR6, URZ, UP0 ;  /* 0x000000ff0600728c */ /* 0x000fe40008745270 */
[----:B------:R-:W-:Y:S02]  /*1150*/  USEL UR4, URZ, 0x2, UP0 ;  /* 0x00000002ff047887 */ /* 0x000fe40008000000 */
[----:B------:R-:W-:Y:S02]  /*1160*/  USEL UR8, URZ, 0x1, UP2 ;  /* 0x00000001ff087887 */ /* 0x000fe40009000000 */
[----:B------:R-:W-:-:S02]  /*1170*/  UISETP.NE.AND UP2, UPT, UR6, URZ, UPT ;  /* 0x000000ff0600728c */ /* 0x000fc4000bf45270 */
[----:B------:R-:W-:Y:S02]  /*1180*/  USEL UR5, URZ, 0x4, UP1 ;  /* 0x00000004ff057887 */ /* 0x000fe40008800000 */
[----:B------:R-:W-:Y:S02]  /*1190*/  UISETP.NE.AND UP0, UPT, UR6, 0x1, UPT ;  /* 0x000000010600788c */ /* 0x000fe4000bf05270 */
[----:B------:R-:W-:Y:S02]  /*11a0*/  USEL UR6, URZ, 0x8, UP1 ;  /* 0x00000008ff067887 */ /* 0x000fe40008800000 */
[----:B------:R-:W-:Y:S02]  /*11b0*/  USEL UR7, UR5, 0x4, UP2 ;  /* 0x0000000405077887 */ /* 0x000fe40009000000 */
[----:B------:R-:W-:Y:S02]  /*11c0*/  USEL UR4, UR4, 0x2, UP0 ;  /* 0x0000000204047887 */ /* 0x000fe40008000000 */
[----:B------:R-:W-:-:S02]  /*11d0*/  USEL UR5, UR6, 0x8, UP0 ;  /* 0x0000000806057887 */ /* 0x000fc40008000000 */
[----:B------:R-:W-:-:S04]  /*11e0*/  UIADD3 UR4, UPT, UPT, UR4, UR7, UR8 ;  /* 0x0000000704047290 */ /* 0x000fc8000fffe008 */
[----:B------:R-:W-:-:S06]  /*11f0*/  UIADD3 UR4, UPT, UPT, UR4, UR5, URZ ;  /* 0x0000000504047290 */ /* 0x000fcc000fffe0ff */
[----:B------:R-:W-:-:S07]  /*1200*/  IMAD.U32 R2, RZ, RZ, UR4 ;  /* 0x00000004ff027e24 */ /* 0x000fce000f8e00ff */
.L_x_17:
[----:B------:R-:W1:Y:S01]  /*1210*/  S2UR UR36, SR_CTAID.Z ;  /* 0x00000000002479c3 */ /* 0x000e620000002700 */
[----:B------:R-:W-:Y:S01]  /*1220*/  UISETP.GE.AND UP0, UPT, UR23, 0x1, UPT ;  /* 0x000000011700788c */ /* 0x000fe2000bf06270 */
[----:B------:R-:W-:-:S08]  /*1230*/  UMOV UR34, 0x3 ;  /* 0x0000000300227882 */ /* 0x000fd00000000000 */
[----:B------:R-:W-:Y:S05]  /*1240*/  BRA.U !UP0, `(.L_x_18) ;  /* 0x0000000108d47547 */ /* 0x000fea000b800000 */
[----:B------:R-:W2:Y:S01]  /*1250*/  LDCU.128 UR12, c[0x0][0xb10] ;  /* 0x00016200ff0c77ac */ /* 0x000ea20008000c00 */
[----:B------:R-:W3:Y:S01]  /*1260*/  LDCU UR6, c[0x0][0x370] ;  /* 0x00006e00ff0677ac */ /* 0x000ee20008000800 */
[----:B------:R-:W4:Y:S01]  /*1270*/  LDCU UR5, c[0x0][0x374] ;  /* 0x00006e80ff0577ac */ /* 0x000f220008000800 */
[----:B------:R-:W1:Y:S01]  /*1280*/  LDCU UR30, c[0x0][0xb0c] ;  /* 0x00016180ff1e77ac */ /* 0x000e620008000800 */
[----:B------:R-:W1:Y:S01]  /*1290*/  LDCU UR4, c[0x0][0xb20] ;  /* 0x00016400ff0477ac */ /* 0x000e620008000800 */
[----:B------:R-:W1:Y:S01]  /*12a0*/  LDCU.64 UR8, c[0x0][0xb28] ;  /* 0x00016500ff0877ac */ /* 0x000e620008000a00 */
[----:B--2---:R-:W-:Y:S02]  /*12b0*/  UISETP.NE.AND UP0, UPT, UR14, 0x1, UPT ;  /* 0x000000010e00788c */ /* 0x004fe4000bf05270 */
[----:B----4-:R-:W-:Y:S02]  /*12c0*/  UIMAD.WIDE.U32 UR10, UR5, UR15, URZ ;  /* 0x0000000f050a72a5 */ /* 0x010fe4000f8e00ff */
[----:B---3--:R-:W-:-:S02]  /*12d0*/  UIMAD.WIDE.U32 UR18, UR6, UR12, URZ ;  /* 0x0000000c061272a5 */ /* 0x008fc4000f8e00ff */
[----:B-1----:R-:W-:Y:S02]  /*12e0*/  UISETP.NE.AND UP1, UPT, UR30, 0x1, UPT ;  /* 0x000000011e00788c */ /* 0x002fe4000bf25270 */
[----:B------:R-:W-:Y:S01]  /*12f0*/  UISETP.NE.AND UP2, UPT, UR23, 0x1, UPT ;  /* 0x000000011700788c */ /* 0x000fe2000bf45270 */
[----:B------:R-:W-:Y:S02]  /*1300*/  UMOV UR10, UR11 ;  /* 0x0000000b000a7c82 */ /* 0x000fe40008000000 */
[----:B------:R-:W-:Y:S01]  /*1310*/  UMOV UR18, UR19 ;  /* 0x0000001300127c82 */ /* 0x000fe20008000000 */
[----:B------:R-:W-:Y:S02]  /*1320*/  @UP0 USHF.R.U32.HI UR5, URZ, UR4, UR10 ;  /* 0x00000004ff050299 */ /* 0x000fe4000801160a */
[----:B------:R-:W-:Y:S02]  /*1330*/  UIMAD.WIDE.U32 UR20, UR32, UR15, URZ ;  /* 0x0000000f201472a5 */ /* 0x000fe4000f8e00ff */
[----:B------:R-:W-:-:S02]  /*1340*/  UIMAD.WIDE.U32 UR10, UR5, UR8, URZ ;  /* 0x00000008050a72a5 */ /* 0x000fc4000f8e00ff */
[----:B------:R-:W-:Y:S02]  /*1350*/  @UP1 USHF.R.U32.HI UR6, URZ, UR13, UR18 ;  /* 0x0000000dff061299 */ /* 0x000fe40008011612 */
[----:B------:R-:W-:Y:S02]  /*1360*/  UIMAD.WIDE.U32 UR16, UR29, UR12, URZ ;  /* 0x0000000c1d1072a5 */ /* 0x000fe4000f8e00ff */
[----:B------:R-:W-:Y:S01]  /*1370*/  UIMAD.WIDE.U32 UR18, UR6, UR8, URZ ;  /* 0x00000008061272a5 */ /* 0x000fe2000f8e00ff */
[----:B------:R-:W-:Y:S01]  /*1380*/  UMOV UR20, UR21 ;  /* 0x0000001500147c82 */ /* 0x000fe20008000000 */
[----:B------:R-:W-:Y:S01]  /*1390*/  UMOV UR10, UR11 ;  /* 0x0000000b000a7c82 */ /* 0x000fe20008000000 */
[----:B------:R-:W-:Y:S02]  /*13a0*/  USHF.R.U32.HI UR20, URZ, UR4, UR20 ;  /* 0x00000004ff147299 */ /* 0x000fe40008011614 */
[----:B------:R-:W-:Y:S02]  /*13b0*/  @UP2 USHF.R.U32.HI UR5, URZ, UR9, UR10 ;  /* 0x00000009ff052299 */ /* 0x000fe4000801160a */
[----:B------:R-:W-:Y:S01]  /*13c0*/  UMOV UR7, UR19 ;  /* 0x0000001300077c82 */ /* 0x000fe20008000000 */
[----:B------:R-:W-:Y:S01]  /*13d0*/  UMOV UR16, UR17 ;  /* 0x0000001100107c82 */ /* 0x000fe20008000000 */
[----:B------:R-:W-:-:S02]  /*13e0*/  @UP2 USHF.R.U32.HI UR6, URZ, UR9, UR7 ;  /* 0x00000009ff062299 */ /* 0x000fc40008011607 */
[----:B------:R-:W-:Y:S02]  /*13f0*/  USHF.R.U32.HI UR13, URZ, UR13, UR16 ;  /* 0x0000000dff0d7299 */ /* 0x000fe40008011610 */
[----:B------:R-:W-:Y:S02]  /*1400*/  USEL UR4, UR32, UR20, !UP0 ;  /* 0x0000001420047287 */ /* 0x000fe4000c000000 */
[----:B------:R-:W-:Y:S02]  /*1410*/  UIMAD UR7, UR5, UR23, URZ ;  /* 0x00000017050772a4 */ /* 0x000fe4000f8e02ff */
[----:B------:R-:W-:Y:S02]  /*1420*/  USEL UR5, UR29, UR13, !UP1 ;  /* 0x0000000d1d057287 */ /* 0x000fe4000c800000 */
[----:B------:R-:W-:Y:S02]  /*1430*/  UIMAD UR12, UR6, UR23, URZ ;  /* 0x00000017060c72a4 */ /* 0x000fe4000f8e02ff */
[----:B------:R-:W-:-:S02]  /*1440*/  UISETP.GE.AND UP0, UPT, UR4, UR7, UPT ;  /* 0x000000070400728c */ /* 0x000fc4000bf06270 */
[----:B------:R-:W-:Y:S02]  /*1450*/  UIMAD.WIDE.U32 UR10, UR4, UR8, URZ ;  /* 0x00000008040a72a5 */ /* 0x000fe4000f8e00ff */
[----:B------:R-:W-:Y:S02]  /*1460*/  UISETP.GE.OR UP0, UPT, UR5, UR12, UP0 ;  /* 0x0000000c0500728c */ /* 0x000fe40008706670 */
[----:B------:R-:W-:Y:S02]  /*1470*/  UIMAD.WIDE.U32 UR12, UR5, UR8, URZ ;  /* 0x00000008050c72a5 */ /* 0x000fe4000f8e00ff */
[----:B------:R-:W-:Y:S01]  /*1480*/  UIADD3 UR10, UPT, UPT, -UR4, URZ, URZ ;  /* 0x000000ff040a7290 */ /* 0x000fe2000fffe1ff */
[----:B------:R-:W-:Y:S01]  /*1490*/  UMOV UR8, UR11 ;  /* 0x0000000b00087c82 */ /* 0x000fe20008000000 */
[----:B------:R-:W-:Y:S02]  /*14a0*/  UIADD3 UR11, UPT, UPT, -UR5, URZ, URZ ;  /* 0x000000ff050b7290 */ /* 0x000fe4000fffe1ff */
[----:B------:R-:W-:-:S03]  /*14b0*/  USHF.R.U32.HI UR8, URZ, UR9, UR8 ;  /* 0x00000009ff087299 */ /* 0x000fc60008011608 */
[----:B------:R-:W-:Y:S01]  /*14c0*/  @!UP0 UMOV UR7, UR13 ;  /* 0x0000000d00078c82 */ /* 0x000fe20008000000 */
[----:B------:R-:W-:Y:S02]  /*14d0*/  UIMAD UR32, UR14, UR10, UR32 ;  /* 0x0000000a0e2072a4 */ /* 0x000fe4000f8e0220 */
[----:B------:R-:W-:Y:S02]  /*14e0*/  USEL UR8, UR4, UR8, !UP2 ;  /* 0x0000000804087287 */ /* 0x000fe4000d000000 */
[----:B------:R-:W-:Y:S02]  /*14f0*/  @!UP0 USHF.R.U32.HI UR7, URZ, UR9, UR7 ;  /* 0x00000009ff078299 */ /* 0x000fe40008011607 */
[----:B------:R-:W-:Y:S02]  /*1500*/  UIADD3 UR9, UPT, UPT, -UR8, URZ, URZ ;  /* 0x000000ff08097290 */ /* 0x000fe4000fffe1ff */
[----:B------:R-:W-:Y:S02]  /*1510*/  @!UP0 USEL UR7, UR5, UR7, !UP2 ;  /* 0x0000000705078287 */ /* 0x000fe4000d000000 */
[----:B------:R-:W-:-:S02]  /*1520*/  UIMAD UR9, UR23, UR9, UR4 ;  /* 0x00000009170972a4 */ /* 0x000fc4000f8e0204 */
[----:B------:R-:W-:Y:S02]  /*1530*/  @!UP0 UIADD3 UR8, UPT, UPT, UR8, -UR7, URZ ;  /* 0x8000000708088290 */ /* 0x000fe4000fffe0ff */
[----:B------:R-:W-:Y:S02]  /*1540*/  @!UP0 UIMAD UR6, UR9, UR6, UR7 ;  /* 0x00000006090682a4 */ /* 0x000fe4000f8e0207 */
[----:B------:R-:W-:Y:S02]  /*1550*/  @!UP0 UIMAD UR4, UR8, UR23, UR5 ;  /* 0x00000017080482a4 */ /* 0x000fe4000f8e0205 */
[----:B------:R-:W-:Y:S02]  /*1560*/  UIMAD UR29, UR30, UR11, UR29 ;  /* 0x0000000b1e1d72a4 */ /* 0x000fe4000f8e021d */
[----:B------:R-:W-:Y:S01]  /*1570*/  UIMAD UR32, UR4, UR14, UR32 ;  /* 0x0000000e042072a4 */ /* 0x000fe2000f8e0220 */
[----:B------:R-:W-:Y:S02]  /*1580*/  @!UP0 UMOV UR5, UR6 ;  /* 0x0000000600058c82 */ /* 0x000fe40008000000 */
[----:B------:R-:W-:-:S12]  /*1590*/  UIMAD UR29, UR5, UR30, UR29 ;  /* 0x0000001e051d72a4 */ /* 0x000fd8000f8e021d */
.L_x_18:
[----:B------:R-:W-:Y:S02]  /*15a0*/  UISETP.NE.AND UP1, UPT, UR31, 0x1, UPT ;  /* 0x000000011f00788c */ /* 0x000fe4000bf25270 */
[----:B------:R-:W-:Y:S02]  /*15b0*/  ULOP3.LUT UR24, UR24, 0xffff, URZ, 0xc0, !UPT ;  /* 0x0000ffff18187892 */ /* 0x000fe4000f8ec0ff */
[----:B------:R-:W-:Y:S02]  /*15c0*/  ULOP3.LUT UR21, UR25, 0xffff, URZ, 0xc0, !UPT ;  /* 0x0000ffff19157892 */ /* 0x000fe4000f8ec0ff */
[----:B------:R-:W-:Y:S02]  /*15d0*/  UISETP.NE.AND UP0, UPT, UR22, 0x2, UPT ;  /* 0x000000021600788c */ /* 0x000fe4000bf05270 */
[----:B------:R-:W-:Y:S02]  /*15e0*/  ULOP3.LUT UR28, UR28, 0x400, URZ, 0xc0, !UPT ;  /* 0x000004001c1c7892 */ /* 0x000fe4000f8ec0ff */
[----:B------:R-:W-:-:S02]  /*15f0*/  ULOP3.LUT UR27, UR27, 0x400, URZ, 0xc0, !UPT ;  /* 0x000004001b1b7892 */ /* 0x000fc4000f8ec0ff */
[----:B------:R-:W-:Y:S02]  /*1600*/  USHF.L.U32 UR24, UR35, UR24, URZ ;  /* 0x0000001823187299 */ /* 0x000fe400080006ff */
[----:B------:R-:W-:Y:S01]  /*1610*/  USHF.L.U32 UR21, UR34, UR21, URZ ;  /* 0x0000001522157299 */ /* 0x000fe200080006ff */
[----:B------:R-:W-:Y:S11]  /*1620*/  BRA.U UP1, `(.L_x_19) ;  /* 0x0000000101447547 */ /* 0x000ff6000b800000 */
[----:B------:R-:W2:Y:S01]  /*1630*/  LDCU.128 UR8, c[0x0][0xb10] ;  /* 0x00016200ff0877ac */ /* 0x000ea20008000c00 */
[----:B------:R-:W3:Y:S01]  /*1640*/  LDCU UR12, c[0x0][0xb0c] ;  /* 0x00016180ff0c77ac */ /* 0x000ee20008000800 */
[----:B------:R-:W4:Y:S01]  /*1650*/  LDCU UR13, c[0x0][0xb20] ;  /* 0x00016400ff0d77ac */ /* 0x000f220008000800 */
[----:B--2---:R-:W-:Y:S02]  /*1660*/  UIMAD.WIDE.U32 UR6, UR29, UR8, URZ ;  /* 0x000000081d0672a5 */ /* 0x004fe4000f8e00ff */
[----:B------:R-:W-:Y:S02]  /*1670*/  UIMAD.WIDE.U32 UR4, UR32, UR11, URZ ;  /* 0x0000000b200472a5 */ /* 0x000fe4000f8e00ff */
[----:B---3--:R-:W-:Y:S02]  /*1680*/  UISETP.NE.AND UP2, UPT, UR12, 0x1, UPT ;  /* 0x000000010c00788c */ /* 0x008fe4000bf45270 */
[----:B------:R-:W-:Y:S01]  /*1690*/  UISETP.NE.AND UP1, UPT, UR10, 0x1, UPT ;  /* 0x000000010a00788c */ /* 0x000fe2000bf25270 */
[----:B------:R-:W-:-:S02]  /*16a0*/  UMOV UR6, UR7 ;  /* 0x0000000700067c82 */ /* 0x000fc40008000000 */
[----:B------:R-:W-:Y:S01]  /*16b0*/  UMOV UR4, UR5 ;  /* 0x0000000500047c82 */ /* 0x000fe20008000000 */
[----:B------:R-:W-:Y:S02]  /*16c0*/  USHF.R.U32.HI UR9, URZ, UR9, UR6 ;  /* 0x00000009ff097299 */ /* 0x000fe40008011606 */
[----:B----4-:R-:W-:Y:S02]  /*16d0*/  USHF.R.U32.HI UR4, URZ, UR13, UR4 ;  /* 0x0000000dff047299 */ /* 0x010fe40008011604 */
[----:B------:R-:W-:Y:S02]  /*16e0*/  USEL UR5, UR29, UR9, !UP2 ;  /* 0x000000091d057287 */ /* 0x000fe4000d000000 */
[----:B------:R-:W-:-:S04]  /*16f0*/  USEL UR4, UR32, UR4, !UP1 ;  /* 0x0000000420047287 */ /* 0x000fc8000c800000 */
[----:B------:R-:W-:Y:S02]  /*1700*/  UIADD3 UR6, UPT, UPT, UR5, -UR4, URZ ;  /* 0x8000000405067290 */ /* 0x000fe4000fffe0ff */
[----:B------:R-:W-:Y:S02]  /*1710*/  UIADD3 UR4, UPT, UPT, -UR5, UR4, URZ ;  /* 0x0000000405047290 */ /* 0x000fe4000fffe1ff */
[----:B------:R-:W-:Y:S02]  /*1720*/  UIMAD UR32, UR6, UR10, UR32 ;  /* 0x0000000a062072a4 */ /* 0x000fe4000f8e0220 */
[----:B------:R-:W-:-:S12]  /*1730*/  UIMAD UR29, UR4, UR12, UR29 ;  /* 0x0000000c041d72a4 */ /* 0x000fd8000f8e021d */
.L_x_19:
[----:B------:R-:W-:Y:S05]  /*1740*/  BRA.U !UP5, `(.L_x_20) ;  /* 0x000000010d0c7547 */ /* 0x000fea000b800000 */
[----:B------:R-:W-:Y:S01]  /*1750*/  UCGABAR_WAIT ;  /* 0x0000000000007dc7 */ /* 0x000fe20008000000 */
[----:B------:R-:W-:Y:S01]  /*1760*/  CCTL.IVALL ;  /* 0x00000000ff00798f */ /* 0x000fe20002000000 */
[----:B------:R-:W-:Y:S05]  /*1770*/  BRA `(.L_x_21) ;  /* 0x0000000000047947 */ /* 0x000fea0003800000 */
.L_x_20:
[----:B------:R-:W-:Y:S06]  /*1780*/  BAR.SYNC.DEFER_BLOCKING 0x0 ;  /* 0x0000000000007b1d */ /* 0x000fec0000010000 */
.L_x_21:
[----:B------:R-:W-:Y:S05]  /*1790*/  BRA.U UP0, `(.L_x_22) ;  /* 0x0000001500107547 */ /* 0x000fea000b800000 */
[----:B------:R-:W2:Y:S01]  /*17a0*/  LDCU UR6, c[0x0][0x38c] ;  /* 0x00007180ff0677ac */ /* 0x000ea20008000800 */
[----:B------:R-:W-:Y:S01]  /*17b0*/  PLOP3.LUT P1, PT, PT, PT, UP3, 0x80, 0x8 ;  /* 0x000000000008781c */ /* 0x000fe20003f2f038 */
[----:B------:R-:W-:Y:S01]  /*17c0*/  IMAD.MOV.U32 R12, RZ, RZ, 0x1 ;  /* 0x00000001ff0c7424 */ /* 0x000fe200078e00ff */
[----:B------:R-:W-:Y:S01]  /*17d0*/  ISETP.EQ.OR P2, PT, R0, RZ, P3 ;  /* 0x000000ff0000720c */ /* 0x000fe20001f42670 */
[----:B------:R-:W-:Y:S01]  /*17e0*/  UISETP.NE.AND UP1, UPT, UR22, URZ, UPT ;  /* 0x000000ff1600728c */ /* 0x000fe2000bf25270 */
[----:B------:R-:W-:Y:S02]  /*17f0*/  PLOP3.LUT P1, PT, P1, PT, PT, 0x8, 0x80 ;  /* 0x000000000080781c */ /* 0x000fe40000f2e170 */
[----:B------:R-:W-:Y:S01]  /*1800*/  CS2R R10, SRZ ;  /* 0x00000000000a7805 */ /* 0x000fe2000001ff00 */
[----:B------:R-:W-:Y:S01]  /*1810*/  IMAD.MOV.U32 R9, RZ, RZ, RZ ;  /* 0x000000ffff097224 */ /* 0x000fe200078e00ff */
[----:B------:R-:W3:Y:S01]  /*1820*/  LDCU UR41, c[0x0][0x370] ;  /* 0x00006e00ff2977ac */ /* 0x000ee20008000800 */
[----:B------:R-:W-:Y:S01]  /*1830*/  IMAD.MOV.U32 R8, RZ, RZ, 0x1 ;  /* 0x00000001ff087424 */ /* 0x000fe200078e00ff */
[----:B------:R-:W4:Y:S01]  /*1840*/  LDCU.64 UR30, c[0x0][0x348] ;  /* 0x00006900ff1e77ac */ /* 0x000f220008000a00 */
[----:B------:R-:W1:Y:S01]  /*1850*/  LDCU UR39, c[0x0][0x374] ;  /* 0x00006e80ff2777ac */ /* 0x000e620008000800 */
[----:B--2---:R-:W-:-:S02]  /*1860*/  UIADD3 UR5, UPT, UPT, UR6, 0x1f, URZ ;  /* 0x0000001f06057890 */ /* 0x004fc4000fffe0ff */
[----:B------:R-:W-:Y:S02]  /*1870*/  UIADD3 UR47, UPT, UPT, UR6, 0x3e, URZ ;  /* 0x0000003e062f7890 */ /* 0x000fe4000fffe0ff */
[----:B------:R-:W-:-:S04]  /*1880*/  USHF.R.S32.HI UR4, URZ, 0x1f, UR5 ;  /* 0x0000001fff047899 */ /* 0x000fc80008011405 */
[----:B------:R-:W-:Y:S02]  /*1890*/  ULEA.HI UR4, UR4, UR5, URZ, 0x5 ;  /* 0x0000000504047291 */ /* 0x000fe4000f8f28ff */
[----:B------:R-:W-:Y:S02]  /*18a0*/  USHF.L.U32 UR5, UR26, 0x5, URZ ;  /* 0x000000051a057899 */ /* 0x000fe400080006ff */
[----:B------:R-:W-:Y:S02]  /*18b0*/  USHF.R.S32.HI UR43, URZ, 0x5, UR4 ;  /* 0x00000005ff2b7899 */ /* 0x000fe40008011404 */
[----:B------:R-:W-:Y:S02]  /*18c0*/  UIADD3 UR4, UPT, UPT, UR6, -0x1, URZ ;  /* 0xffffffff06047890 */ /* 0x000fe4000fffe0ff */
[----:B------:R-:W-:Y:S02]  /*18d0*/  UISETP.LT.U32.AND UP0, UPT, UR43, 0x5, UPT ;  /* 0x000000052b00788c */ /* 0x000fe4000bf01070 */
[----:B------:R-:W-:-:S02]  /*18e0*/  UISETP.GE.U32.AND UP2, UPT, UR4, -0x3f, UPT ;  /* 0xffffffc10400788c */ /* 0x000fc4000bf46070 */
[----:B------:R-:W-:Y:S02]  /*18f0*/  USEL UR42, UR43, 0x5, UP0 ;  /* 0x000000052b2a7887 */ /* 0x000fe40008000000 */
[----:B------:R-:W-:Y:S02]  /*1900*/  ULOP3.LUT UR44, UR5, 0x20, URZ, 0xe2, !UPT ;  /* 0x00000020052c7892 */ /* 0x000fe4000f8ee2ff */
[----:B------:R-:W-:Y:S02]  /*1910*/  UIADD3 UR25, UPT, UPT, UR42, -0x1, URZ ;  /* 0xffffffff2a197890 */ /* 0x000fe4000fffe0ff */
[----:B------:R-:W-:Y:S02]  /*1920*/  USEL UR26, UR33, 0x2, UP1 ;  /* 0x00000002211a7887 */ /* 0x000fe40008800000 */
[----:B------:R-:W-:Y:S02]  /*1930*/  UIADD3 UR45, UPT, UPT, UR43, -UR42, URZ ;  /* 0x8000002a2b2d7290 */ /* 0x000fe4000fffe0ff */
[----:B------:R-:W-:Y:S01]  /*1940*/  @UP2 UIADD3 UR25, UPT, UPT, UR42, URZ, URZ ;  /* 0x000000ff2a192290 */ /* 0x000fe2000fffe0ff */
[----:B------:R-:W-:-:S03]  /*1950*/  UMOV UR5, URZ ;  /* 0x000000ff00057c82 */ /* 0x000fc60008000000 */
[----:B-1-34-:R-:W-:-:S12]  /*1960*/  UIADD3 UR25, UPT, UPT, UR25, 0x1, URZ ;  /* 0x0000000119197890 */ /* 0x01afd8000fffe0ff */
.L_x_42:
[----:B------:R-:W-:Y:S01]  /*1970*/  UISETP.NE.AND UP0, UPT, UR54, URZ, UPT ;  /* 0x000000ff3600728c */ /* 0x000fe2000bf05270 */
[----:B------:R-:W1:Y:S08]  /*1980*/  S2UR UR54, SR_CgaCtaId ;  /* 0x00000000003679c3 */ /* 0x000e700000008800 */
[----:B------:R-:W-:Y:S05]  /*1990*/  BRA.U UP0, `(.L_x_23) ;  /* 0x0000000100347547 */ /* 0x000fea000b800000 */
[----:B------:R-:W2:Y:S01]  /*19a0*/  S2R R0, SR_CgaCtaId ;  /* 0x0000000000007919 */ /* 0x000ea20000008800 */
[----:B------:R-:W-:-:S04]  /*19b0*/  MOV R2, 0x400 ;  /* 0x0000040000027802 */ /* 0x000fc80000000f00 */
[----:B--2---:R-:W-:Y:S02]  /*19c0*/  LEA R0, R0, R2, 0x18 ;  /* 0x0000000200007211 */ /* 0x004fe400078ec0ff */
[----:B------:R-:W-:-:S03]  /*19d0*/  SHF.L.U32 R2, R8, 0x1f, RZ ;  /* 0x0000001f08027819 */ /* 0x000fc600000006ff */
[----:B------:R-:W-:-:S04]  /*19e0*/  IMAD R0, R9, 0x8, R0 ;  /* 0x0000000809007824 */ /* 0x000fc800078e0200 */
[----:B------:R-:W2:Y:S02]  /*19f0*/  SYNCS.PHASECHK.TRANS64.TRYWAIT P0, [R0+URZ+0x100], R2 ;  /* 0x00010002000075a7 */ /* 0x000ea400080011ff */
[----:B--2---:R-:W-:Y:S05]  /*1a00*/  @!P0 BRA `(.L_x_24) ;  /* 0x0000006000108947 */ /* 0x004fea0003800000 */
.L_x_123:
[----:B------:R-:W-:Y:S01]  /*1a10*/  VIADD R9, R9, 0x1 ;  /* 0x0000000109097836 */ /* 0x000fe20000000000 */
[----:B------:R2:W-:Y:S04]  /*1a20*/  SYNCS.ARRIVE.TRANS64.A1T0 RZ, [R0+URZ+0xf0], RZ ;  /* 0x0000f0ff00ff79a7 */ /* 0x0005e800081000ff */
[----:B------:R-:W-:-:S04]  /*1a30*/  ISETP.NE.AND P0, PT, R9, 0x2, PT ;  /* 0x000000020900780c */ /* 0x000fc80003f05270 */
[----:B------:R-:W-:Y:S02]  /*1a40*/  SEL R9, R9, RZ, P0 ;  /* 0x000000ff09097207 */ /* 0x000fe40000000000 */
[----:B--2---:R-:W-:-:S04]  /*1a50*/  SEL R0, RZ, 0x1, P0 ;  /* 0x00000001ff007807 */ /* 0x004fc80000000000 */
[----:B------:R-:W-:-:S07]  /*1a60*/  LOP3.LUT R8, R8, R0, RZ, 0x3c, !PT ;  /* 0x0000000008087212 */ /* 0x000fce00078e3cff */
.L_x_23:
[----:B------:R-:W-:Y:S01]  /*1a70*/  UMOV UR6, 0x400 ;  /* 0x0000040000067882 */ /* 0x000fe20000000000 */
[----:B------:R-:W-:Y:S01]  /*1a80*/  SHF.L.U32 R0, R12, 0x1f, RZ ;  /* 0x0000001f0c007819 */ /* 0x000fe200000006ff */
[----:B-1----:R-:W-:Y:S02]  /*1a90*/  ULEA UR6, UR54, UR6, 0x18 ;  /* 0x0000000636067291 */ /* 0x002fe4000f8ec0ff */
[----:B------:R-:W-:Y:S02]  /*1aa0*/  UISETP.GE.U32.AND UP0, UPT, UR47, 0x3f, UPT ;  /* 0x0000003f2f00788c */ /* 0x000fe4000bf06070 */
[----:B------:R-:W-:Y:S02]  /*1ab0*/  ULEA UR4, UR5, UR6, 0x3 ;  /* 0x0000000605047291 */ /* 0x000fe4000f8e18ff */
[----:B------:R-:W-:Y:S02]  /*1ac0*/  ULEA UR11, UR32, UR46, 0x1 ;  /* 0x0000002e200b7291 */ /* 0x000fe4000f8e08ff */
[----:B------:R-:W-:-:S02]  /*1ad0*/  ULEA UR35, UR29, UR44, 0x6 ;  /* 0x0000002c1d237291 */ /* 0x000fc4000f8e30ff */
[----:B------:R-:W-:Y:S01]  /*1ae0*/  USHF.L.U32 UR11, UR11, 0x5, URZ ;  /* 0x000000050b0b7899 */ /* 0x000fe200080006ff */
[----:B------:R-:W-:Y:S02]  /*1af0*/  UMOV UR13, URZ ;  /* 0x000000ff000d7c82 */ /* 0x000fe40008000000 */
[----:B------:R1:W2:Y:S01]  /*1b00*/  SYNCS.PHASECHK.TRANS64.TRYWAIT P0, [UR4+0x28], R0 ;  /* 0x00002800ff0075a7 */ /* 0x0002a20008001104 */
[----:B------:R-:W-:Y:S08]  /*1b10*/  BRA.U !UP0, `(.L_x_25) ;  /* 0x0000000108cc7547 */ /* 0x000ff0000b800000 */
[----:B------:R-:W-:Y:S01]  /*1b20*/  UMOV UR7, URZ ;  /* 0x000000ff00077c82 */ /* 0x000fe20008000000 */
[----:B------:R-:W-:-:S05]  /*1b30*/  UMOV UR4, UR5 ;  /* 0x0000000500047c82 */ /* 0x000fca0008000000 */
.L_x_31:
[----:B------:R-:W-:Y:S01]  /*1b40*/  ULEA UR33, UR4, UR6, 0x3 ;  /* 0x0000000604217291 */ /* 0x000fe2000f8e18ff */
[----:B------:R-:W-:Y:S01]  /*1b50*/  @!P3 MOV R2, 0x4000 ;  /* 0x000040000002b802 */ /* 0x000fe20000000f00 */
[----:B--2-4-:R-:W-:Y:S10]  /*1b60*/  @P0 BRA `(.L_x_26) ;  /* 0x00000000000c0947 */ /* 0x014ff40003800000 */
[----:B------:R-:W-:-:S04]  /*1b70*/  SHF.L.U32 R3, R12, 0x1f, RZ ;  /* 0x0000001f0c037819 */ /* 0x000fc800000006ff */
[----:B------:R-:W2:Y:S02]  /*1b80*/  SYNCS.PHASECHK.TRANS64.TRYWAIT P0, [UR33+0x28], R3 ;  /* 0x00002803ff0075a7 */ /* 0x000ea40008001121 */
[----:B--2---:R-:W-:Y:S05]  /*1b90*/  @!P0 BRA `(.L_x_27) ;  /* 0x0000005c00c08947 */ /* 0x004fea0003800000 */
.L_x_26:
[----:B------:R2:W-:Y:S01]  /*1ba0*/  @!P3 SYNCS.ARRIVE.TRANS64 RZ, [UR33], R2 ;  /* 0x00000002ffffb9a7 */ /* 0x0005e20008000021 */
[----:B------:R-:W-:-:S04]  /*1bb0*/  ULOP3.LUT UR5, UR26, 0x2, URZ, 0xfc, !UPT ;  /* 0x000000021a057892 */ /* 0x000fc8000f8efcff */
[----:B------:R-:W-:-:S09]  /*1bc0*/  UISETP.NE.AND UP0, UPT, UR5, 0x2, UPT ;  /* 0x000000020500788c */ /* 0x000fd2000bf05270 */
[----:B------:R-:W-:Y:S05]  /*1bd0*/  BRA.U UP0, `(.L_x_28) ;  /* 0x0000000100047547 */ /* 0x000fea000b800000 */
[----:B------:R-:W-:Y:S05]  /*1be0*/  BPT.TRAP 0x1 ;  /* 0x000000040000795c */ /* 0x000fea0000300000 */
.L_x_28:
[----:B------:R-:W-:Y:S04]  /*1bf0*/  BSSY.RECONVERGENT B0, `(.L_x_29) ;  /* 0x0000003000007945 */ /* 0x000fe80003800200 */
[----:B------:R-:W-:Y:S05]  /*1c00*/  @P2 BRA `(.L_x_30) ;  /* 0x0000000000042947 */ /* 0x000fea0003800000 */
[----:B------:R-:W-:Y:S05]  /*1c10*/  BPT.TRAP 0x1 ;  /* 0x000000040000795c */ /* 0x000fea0000300000 */
.L_x_30:
[----:B------:R-:W-:Y:S05]  /*1c20*/  BSYNC.RECONVERGENT B0 ;  /* 0x0000000000007941 */ /* 0x000fea0003800200 */
.L_x_29:
[----:B------:R-:W-:Y:S02]  /*1c30*/  UIADD3 UR5, UPT, UPT, UR4, 0x1, URZ ;  /* 0x0000000104057890 */ /* 0x000fe4000fffe0ff */
[----:B------:R-:W-:Y:S02]  /*1c40*/  USHF.L.U32 UR4, UR4, 0xb, URZ ;  /* 0x0000000b04047899 */ /* 0x000fe400080006ff */
[----:B------:R-:W-:Y:S02]  /*1c50*/  UISETP.NE.AND UP0, UPT, UR5, 0x5, UPT ;  /* 0x000000050500788c */ /* 0x000fe4000bf05270 */
[----:B------:R-:W-:Y:S02]  /*1c60*/  ULOP3.LUT UR32, UR28, UR4, URZ, 0xfc, !UPT ;  /* 0x000000041c207292 */ /* 0x000fe4000f8efcff */
[----:B------:R-:W-:Y:S02]  /*1c70*/  USEL UR9, URZ, 0x1, UP0 ;  /* 0x00000001ff097887 */ /* 0x000fe40008000000 */
[----:B------:R-:W-:-:S02]  /*1c80*/  USEL UR5, UR5, URZ, UP0 ;  /* 0x000000ff05057287 */ /* 0x000fc40008000000 */
[----:B------:R-:W-:Y:S02]  /*1c90*/  UIADD3 UR14, UP0, UPT, UR30, 0x180, URZ ;  /* 0x000001801e0e7890 */ /* 0x000fe4000ff1e0ff */
[----:B------:R-:W-:Y:S01]  /*1ca0*/  ULEA UR8, UR5, UR6, 0x3 ;  /* 0x0000000605087291 */ /* 0x000fe2000f8e18ff */
[----:B------:R-:W-:Y:S01]  /*1cb0*/  LOP3.LUT R12, R12, UR9, RZ, 0x3c, !PT ;  /* 0x000000090c0c7c12 */ /* 0x000fe2000f8e3cff */
[----:B------:R-:W-:Y:S02]  /*1cc0*/  ULOP3.LUT UR4, UR27, UR4, URZ, 0xfc, !UPT ;  /* 0x000000041b047292 */ /* 0x000fe4000f8efcff */
[----:B------:R-:W-:Y:S01]  /*1cd0*/  USHF.L.U32 UR34, UR7, 0x5, URZ ;  /* 0x0000000507227899 */ /* 0x000fe200080006ff */
[----:B-1----:R-:W-:Y:S01]  /*1ce0*/  SHF.L.U32 R0, R12, 0x1f, RZ ;  /* 0x0000001f0c007819 */ /* 0x002fe200000006ff */
[----:B------:R-:W-:Y:S02]  /*1cf0*/  UIADD3 UR7, UPT, UPT, UR7, 0x1, URZ ;  /* 0x0000000107077890 */ /* 0x000fe4000fffe0ff */
[----:B------:R-:W-:Y:S01]  /*1d00*/  UIADD3 UR16, UP1, UPT, UR30, 0x80, URZ ;  /* 0x000000801e107890 */ /* 0x000fe2000ff3e0ff */
[----:B------:R3:W4:Y:S01]  /*1d10*/  SYNCS.PHASECHK.TRANS64.TRYWAIT P0, [UR8+0x28], R0 ;  /* 0x00002800ff0075a7 */ /* 0x0007220008001108 */
[----:B------:R-:W-:-:S02]  /*1d20*/  ULEA UR32, UR32, UR6, 0x2 ;  /* 0x0000000620207291 */ /* 0x000fc4000f8e10ff */
[----:B------:R-:W-:Y:S02]  /*1d30*/  ULEA UR4, UR4, UR6, 0x2 ;  /* 0x0000000604047291 */ /* 0x000fe4000f8e10ff */
[----:B------:R-:W-:Y:S02]  /*1d40*/  UIADD3.X UR15, UPT, UPT, URZ, UR31, URZ, UP0, !UPT ;  /* 0x0000001fff0f7290 */ /* 0x000fe400087fe4ff */
[----:B------:R-:W-:Y:S02]  /*1d50*/  UISETP.NE.AND UP0, UPT, UR7, UR25, UPT ;  /* 0x000000190700728c */ /* 0x000fe4000bf05270 */
[----:B------:R-:W-:Y:S02]  /*1d60*/  UIADD3.X UR17, UPT, UPT, URZ, UR31, URZ, UP1, !UPT ;  /* 0x0000001fff117290 */ /* 0x000fe40008ffe4ff */
[----:B------:R-:W-:Y:S02]  /*1d70*/  UIADD3 UR32, UPT, UPT, UR32, 0x6800, URZ ;  /* 0x0000680020207890 */ /* 0x000fe4000fffe0ff */
[----:B------:R-:W-:-:S02]  /*1d80*/  UIADD3 UR8, UPT, UPT, UR4, 0x10800, URZ ;  /* 0x0001080004087890 */ /* 0x000fc4000fffe0ff */
[----:B------:R-:W-:Y:S02]  /*1d90*/  UPRMT UR13, URZ, 0x5410, UR24 ;  /* 0x00005410ff0d7896 */ /* 0x000fe40008000018 */
[----:B------:R-:W-:Y:S01]  /*1da0*/  UPRMT UR4, URZ, 0x5410, UR21 ;  /* 0x00005410ff047896 */ /* 0x000fe20008000015 */
[----:B------:R-:W-:Y:S01]  /*1db0*/  UMOV UR18, 0x0 ;  /* 0x0000000000127882 */ /* 0x000fe20000000000 */
[----:B------:R-:W-:Y:S01]  /*1dc0*/  UMOV UR19, 0x10000000 ;  /* 0x1000000000137882 */ /* 0x000fe20000000000 */
[----:B------:R-:W-:Y:S01]  /*1dd0*/  UMOV UR12, UR36 ;  /* 0x00000024000c7c82 */ /* 0x000fe20008000000 */
[----:B------:R-:W-:Y:S01]  /*1de0*/  UMOV UR9, UR33 ;  /* 0x0000002100097c82 */ /* 0x000fe20008000000 */
[----:B------:R-:W-:Y:S02]  /*1df0*/  UMOV UR10, UR34 ;  /* 0x00000022000a7c82 */ /* 0x000fe40008000000 */
[----:B------:R1:W-:Y:S02]  /*1e00*/  UTMALDG.3D.MULTICAST [UR32], [UR16], UR13, desc[UR18] ;  /* 0x00001220100073b4 */ /* 0x0003e4000801180d */
[----:B------:R2:W-:Y:S01]  /*1e10*/  UTMALDG.3D.MULTICAST [UR8], [UR14], UR4, desc[UR18] ;  /* 0x000012080e0073b4 */ /* 0x0005e20008011804 */
[----:B-1----:R-:W-:Y:S01]  /*1e20*/  UMOV UR13, UR25 ;  /* 0x00000019000d7c82 */ /* 0x002fe20008000000 */
[----:B--2---:R-:W-:Y:S01]  /*1e30*/  UMOV UR4, UR5 ;  /* 0x0000000500047c82 */ /* 0x004fe20008000000 */
[----:B---3--:R-:W-:Y:S05]  /*1e40*/  BRA.U UP0, `(.L_x_31) ;  /* 0xfffffffd003c7547 */ /* 0x008fea000b83ffff */
.L_x_25:
[----:B------:R-:W-:Y:S01]  /*1e50*/  ULEA UR4, UR5, UR6, 0x3 ;  /* 0x0000000605047291 */ /* 0x000fe2000f8e18ff */
[----:B-1----:R-:W-:Y:S01]  /*1e60*/  SHF.L.U32 R0, R12, 0x1f, RZ ;  /* 0x0000001f0c007819 */ /* 0x002fe200000006ff */
[----:B------:R-:W-:Y:S01]  /*1e70*/  @!P1 SYNCS.ARRIVE.TRANS64.A1T0 RZ, [UR6+0x88], RZ ;  /* 0x000088ffffff99a7 */ /* 0x000fe20008100006 */
[----:B------:R-:W-:-:S06]  /*1e80*/  UISETP.GT.AND UP0, UPT, UR43, UR42, UPT ;  /* 0x0000002a2b00728c */ /* 0x000fcc000bf04270 */
[----:B--2-4-:R1:W2:Y:S03]  /*1e90*/  SYNCS.PHASECHK.TRANS64.TRYWAIT P0, [UR4+0x28], R0 ;  /* 0x00002800ff0075a7 */ /* 0x0142a60008001104 */
[----:B------:R-:W-:Y:S05]  /*1ea0*/  BRA.U !UP0, `(.L_x_32) ;  /* 0x0000000108d07547 */ /* 0x000fea000b800000 */
[----:B------:R-:W-:Y:S01]  /*1eb0*/  UIADD3 UR29, UPT, UPT, UR45, UR13, URZ ;  /* 0x0000000d2d1d7290 */ /* 0x000fe2000fffe0ff */
[----:B------:R-:W-:-:S11]  /*1ec0*/  UMOV UR4, UR5 ;  /* 0x0000000500047c82 */ /* 0x000fd60008000000 */
.L_x_38:
[----:B------:R-:W-:Y:S01]  /*1ed0*/  ULEA UR17, UR4, UR6, 0x3 ;  /* 0x0000000604117291 */ /* 0x000fe2000f8e18ff */
[----:B--2---:R-:W-:Y:S01]  /*1ee0*/  @!P3 MOV R2, 0x4000 ;  /* 0x000040000002b802 */ /* 0x004fe20000000f00 */
[----:B--2-4-:R-:W-:Y:S10]  /*1ef0*/  @P0 BRA `(.L_x_33) ;  /* 0x00000000000c0947 */ /* 0x014ff40003800000 */
[----:B------:R-:W-:-:S04]  /*1f00*/  SHF.L.U32 R3, R12, 0x1f, RZ ;  /* 0x0000001f0c037819 */ /* 0x000fc800000006ff */
[----:B------:R-:W2:Y:S02]  /*1f10*/  SYNCS.PHASECHK.TRANS64.TRYWAIT P0, [UR17+0x28], R3 ;  /* 0x00002803ff0075a7 */ /* 0x000ea40008001111 */
[----:B--2---:R-:W-:Y:S05]  /*1f20*/  @!P0 BRA `(.L_x_34) ;  /* 0x0000005800f48947 */ /* 0x004fea0003800000 */
.L_x_33:
[----:B------:R2:W-:Y:S01]  /*1f30*/  @!P3 SYNCS.ARRIVE.TRANS64 RZ, [UR17], R2 ;  /* 0x00000002ffffb9a7 */ /* 0x0005e20008000011 */
[----:B------:R-:W-:-:S04]  /*1f40*/  ULOP3.LUT UR5, UR26, 0x2, URZ, 0xfc, !UPT ;  /* 0x000000021a057892 */ /* 0x000fc8000f8efcff */
[----:B------:R-:W-:-:S09]  /*1f50*/  UISETP.NE.AND UP0, UPT, UR5, 0x2, UPT ;  /* 0x000000020500788c */ /* 0x000fd2000bf05270 */
[----:B------:R-:W-:Y:S05]  /*1f60*/  BRA.U UP0, `(.L_x_35) ;  /* 0x0000000100047547 */ /* 0x000fea000b800000 */
[----:B------:R-:W-:Y:S05]  /*1f70*/  BPT.TRAP 0x1 ;  /* 0x000000040000795c */ /* 0x000fea0000300000 */
.L_x_35:
[----:B------:R-:W-:Y:S04]  /*1f80*/  BSSY.RECONVERGENT B0, `(.L_x_36) ;  /* 0x0000003000007945 */ /* 0x000fe80003800200 */
[----:B------:R-:W-:Y:S05]  /*1f90*/  @P2 BRA `(.L_x_37) ;  /* 0x0000000000042947 */ /* 0x000fea0003800000 */
[----:B------:R-:W-:Y:S05]  /*1fa0*/  BPT.TRAP 0x1 ;  /* 0x000000040000795c */ /* 0x000fea0000300000 */
.L_x_37:
[----:B------:R-:W-:Y:S05]  /*1fb0*/  BSYNC.RECONVERGENT B0 ;  /* 0x0000000000007941 */ /* 0x000fea0003800200 */
.L_x_36:
[----:B------:R-:W-:Y:S02]  /*1fc0*/  UIADD3 UR5, UPT, UPT, UR4, 0x1, URZ ;  /* 0x0000000104057890 */ /* 0x000fe4000fffe0ff */
[----:B------:R-:W-:Y:S02]  /*1fd0*/  USHF.L.U32 UR4, UR4, 0xb, URZ ;  /* 0x0000000b04047899 */ /* 0x000fe400080006ff */
[----:B------:R-:W-:Y:S02]  /*1fe0*/  UISETP.NE.AND UP0, UPT, UR5, 0x5, UPT ;  /* 0x000000050500788c */ /* 0x000fe4000bf05270 */
[----:B------:R-:W-:Y:S02]  /*1ff0*/  USHF.L.U32 UR18, UR13, 0x5, URZ ;  /* 0x000000050d127899 */ /* 0x000fe400080006ff */
[----:B------:R-:W-:Y:S02]  /*2000*/  USEL UR8, URZ, 0x1, UP0 ;  /* 0x00000001ff087887 */ /* 0x000fe40008000000 */
[----:B------:R-:W-:-:S02]  /*2010*/  USEL UR5, UR5, URZ, UP0 ;  /* 0x000000ff05057287 */ /* 0x000fc40008000000 */
[----:B------:R-:W-:Y:S02]  /*2020*/  UIADD3 UR22, UP0, UPT, UR30, 0x180, URZ ;  /* 0x000001801e167890 */ /* 0x000fe4000ff1e0ff */
[----:B------:R-:W-:Y:S01]  /*2030*/  ULEA UR7, UR5, UR6, 0x3 ;  /* 0x0000000605077291 */ /* 0x000fe2000f8e18ff */
[----:B------:R-:W-:Y:S01]  /*2040*/  LOP3.LUT R12, R12, UR8, RZ, 0x3c, !PT ;  /* 0x000000080c0c7c12 */ /* 0x000fe2000f8e3cff */
[----:B------:R-:W-:Y:S02]  /*2050*/  ULOP3.LUT UR8, UR27, UR4, URZ, 0xfc, !UPT ;  /* 0x000000041b087292 */ /* 0x000fe4000f8efcff */
[----:B------:R-:W-:Y:S01]  /*2060*/  UIADD3 UR13, UPT, UPT, UR13, 0x1, URZ ;  /* 0x000000010d0d7890 */ /* 0x000fe2000fffe0ff */
[----:B-1----:R-:W-:Y:S01]  /*2070*/  SHF.L.U32 R0, R12, 0x1f, RZ ;  /* 0x0000001f0c007819 */ /* 0x002fe200000006ff */
[----:B------:R-:W-:Y:S02]  /*2080*/  UIADD3 UR14, UP1, UPT, UR30, 0x80, URZ ;  /* 0x000000801e0e7890 */ /* 0x000fe4000ff3e0ff */
[----:B------:R-:W-:Y:S01]  /*2090*/  UIADD3.X UR23, UPT, UPT, URZ, UR31, URZ, UP0, !UPT ;  /* 0x0000001fff177290 */ /* 0x000fe200087fe4ff */
[----:B------:R3:W4:Y:S01]  /*20a0*/  SYNCS.PHASECHK.TRANS64.TRYWAIT P0, [UR7+0x28], R0 ;  /* 0x00002800ff0075a7 */ /* 0x0007220008001107 */
[----:B------:R-:W-:-:S02]  /*20b0*/  ULOP3.LUT UR7, UR28, UR4, URZ, 0xfc, !UPT ;  /* 0x000000041c077292 */ /* 0x000fc4000f8efcff */
[----:B------:R-:W-:Y:S02]  /*20c0*/  ULEA UR8, UR8, UR6, 0x2 ;  /* 0x0000000608087291 */ /* 0x000fe4000f8e10ff */
[----:B------:R-:W-:Y:S02]  /*20d0*/  ULEA UR7, UR7, UR6, 0x2 ;  /* 0x0000000607077291 */ /* 0x000fe4000f8e10ff */
[----:B------:R-:W-:Y:S02]  /*20e0*/  UISETP.NE.AND UP0, UPT, UR13, UR29, UPT ;  /* 0x0000001d0d00728c */ /* 0x000fe4000bf05270 */
[----:B------:R-:W-:Y:S02]  /*20f0*/  UIADD3 UR16, UPT, UPT, UR7, 0x6800, URZ ;  /* 0x0000680007107890 */ /* 0x000fe4000fffe0ff */
[----:B------:R-:W-:Y:S02]  /*2100*/  UIADD3.X UR15, UPT, UPT, URZ, UR31, URZ, UP1, !UPT ;  /* 0x0000001fff0f7290 */ /* 0x000fe40008ffe4ff */
[----:B------:R-:W-:-:S02]  /*2110*/  UPRMT UR7, URZ, 0x5410, UR24 ;  /* 0x00005410ff077896 */ /* 0x000fc40008000018 */
[----:B------:R-:W-:Y:S02]  /*2120*/  UIADD3 UR8, UPT, UPT, UR8, 0x10800, URZ ;  /* 0x0001080008087890 */ /* 0x000fe4000fffe0ff */
[----:B------:R-:W-:Y:S01]  /*2130*/  UPRMT UR4, URZ, 0x5410, UR21 ;  /* 0x00005410ff047896 */ /* 0x000fe20008000015 */
[----:B------:R-:W-:Y:S01]  /*2140*/  UMOV UR32, 0x0 ;  /* 0x0000000000207882 */ /* 0x000fe20000000000 */
[----:B------:R-:W-:Y:S01]  /*2150*/  UMOV UR33, 0x10000000 ;  /* 0x1000000000217882 */ /* 0x000fe20000000000 */
[----:B------:R-:W-:Y:S01]  /*2160*/  UMOV UR19, UR35 ;  /* 0x0000002300137c82 */ /* 0x000fe20008000000 */
[----:B------:R-:W-:Y:S01]  /*2170*/  UMOV UR20, UR36 ;  /* 0x0000002400147c82 */ /* 0x000fe20008000000 */
[----:B------:R-:W-:Y:S01]  /*2180*/  UMOV UR12, UR36 ;  /* 0x00000024000c7c82 */ /* 0x000fe20008000000 */
[----:B------:R-:W-:Y:S01]  /*2190*/  UMOV UR9, UR17 ;  /* 0x0000001100097c82 */ /* 0x000fe20008000000 */
[----:B------:R-:W-:Y:S01]  /*21a0*/  UMOV UR10, UR18 ;  /* 0x00000012000a7c82 */ /* 0x000fe20008000000 */
[----:B------:R-:W-:Y:S01]  /*21b0*/  UTMALDG.3D.MULTICAST [UR16], [UR14], UR7, desc[UR32] ;  /* 0x000020100e0073b4 */ /* 0x000fe20008011807 */
[----:B------:R1:W-:Y:S02]  /*21c0*/  UTMALDG.3D.MULTICAST [UR8], [UR22], UR4, desc[UR32] ;  /* 0x00002008160073b4 */ /* 0x0003e40008011804 */
[----:B-1----:R-:W-:Y:S01]  /*21d0*/  UMOV UR4, UR5 ;  /* 0x0000000500047c82 */ /* 0x002fe20008000000 */
[----:B---3--:R-:W-:Y:S05]  /*21e0*/  BRA.U UP0, `(.L_x_38) ;  /* 0xfffffffd00387547 */ /* 0x008fea000b83ffff */
.L_x_32:
[C---:B------:R-:W-:Y:S01]  /*21f0*/  LEA R3, R11.reuse, UR6, 0x3 ;  /* 0x000000060b037c11 */ /* 0x040fe2000f8e18ff */
[----:B------:R-:W-:Y:S01]  /*2200*/  NOP ;  /* 0x0000000000007918 */ /* 0x000fe20000000000 */
[----:B-1----:R-:W-:Y:S02]  /*2210*/  SHF.L.U32 R0, R10, 0x1f, RZ ;  /* 0x0000001f0a007819 */ /* 0x002fe400000006ff */
[----:B------:R-:W-:Y:S02]  /*2220*/  LEA R4, R11, UR6, 0x4 ;  /* 0x000000060b047c11 */ /* 0x000fe4000f8e20ff */
[----:B--2-4-:R-:W1:Y:S02]  /*2230*/  SYNCS.PHASECHK.TRANS64.TRYWAIT P0, [R3+URZ+0x90], R0 ;  /* 0x00009000030075a7 */ /* 0x014e6400080011ff */
[----:B-1----:R-:W-:Y:S05]  /*2240*/  @!P0 BRA `(.L_x_39) ;  /* 0x0000005800448947 */ /* 0x002fea0003800000 */
.L_x_126:
[----:B------:R-:W2:Y:S01]  /*2250*/  LDS.128 R4, [R4+0x120] ;  /* 0x0001200004047984 */ /* 0x000ea20000000c00 */
[----:B------:R-:W-:Y:S01]  /*2260*/  UISETP.GE.AND UP0, UPT, UR40, 0x1, UPT ;  /* 0x000000012800788c */ /* 0x000fe2000bf06270 */
[----:B------:R-:W-:Y:S01]  /*2270*/  @!PT LDS RZ, [RZ] ;  /* 0x00000000fffff984 */ /* 0x000fe20000000800 */
[----:B------:R-:W-:Y:S01]  /*2280*/  @!PT LDS RZ, [RZ] ;  /* 0x00000000fffff984 */ /* 0x000fe20000000800 */
[----:B------:R-:W-:Y:S01]  /*2290*/  @!PT LDS RZ, [RZ] ;  /* 0x00000000fffff984 */ /* 0x000fe20000000800 */
[----:B------:R-:W-:Y:S01]  /*22a0*/  @!PT LDS RZ, [RZ] ;  /* 0x00000000fffff984 */ /* 0x000fe20000000800 */
[----:B------:R3:W-:Y:S06]  /*22b0*/  MEMBAR.ALL.CTA ;  /* 0x0000000000007992 */ /* 0x0007ec0000008000 */
[----:B---3--:R-:W3:Y:S01]  /*22c0*/  FENCE.VIEW.ASYNC.S ;  /* 0x00000000000073c6 */ /* 0x008ee20000000000 */
[----:B--2---:R-:W-:-:S13]  /*22d0*/  LOP3.LUT P0, RZ, R6, 0x1, RZ, 0xc0, !PT ;  /* 0x0000000106ff7812 */ /* 0x004fda000780c0ff */
[----:B---3--:R-:W-:Y:S01]  /*22e0*/  VOTEU.ANY UP1, P0 ;  /* 0x0000000000ff7886 */ /* 0x008fe20000020100 */
[----:B------:R-:W-:-:S13]  /*22f0*/  PLOP3.LUT P0, PT, PT, PT, UP1, 0x80, 0x8 ;  /* 0x000000000008781c */ /* 0x000fda0003f0f018 */
[----:B-1----:R-:W-:Y:S02]  /*2300*/  @P0 LOP3.LUT R0, R5, 0xffff, RZ, 0xc0, !PT ;  /* 0x0000ffff05000812 */ /* 0x002fe400078ec0ff */
[----:B------:R-:W-:Y:S02]  /*2310*/  @P0 MOV R2, R4 ;  /* 0x0000000400020202 */ /* 0x000fe40000000f00 */
[----:B------:R-:W-:Y:S01]  /*2320*/  @P0 R2UR UR7, R0 ;  /* 0x00000000000702ca */ /* 0x000fe200000e0000 */
[----:B------:R-:W-:Y:S01]  /*2330*/  VIADD R0, R3, 0xa0 ;  /* 0x000000a003007836 */ /* 0x000fe20000000000 */
[----:B------:R-:W-:Y:S02]  /*2340*/  @P0 SHF.R.U32.HI R4, RZ, 0x10, R5 ;  /* 0x00000010ff040819 */ /* 0x000fe40000011605 */
[----:B------:R-:W-:Y:S02]  /*2350*/  @P0 R2UR UR8, R2 ;  /* 0x00000000020802ca */ /* 0x000fe400000e0000 */
[----:B------:R-:W-:-:S02]  /*2360*/  PRMT R0, RZ, 0x654, R0 ;  /* 0x00000654ff007816 */ /* 0x000fc40000000000 */
[----:B------:R-:W-:Y:S02]  /*2370*/  @P0 R2UR UR4, R4 ;  /* 0x00000000040402ca */ /* 0x000fe400000e0000 */
[----:B------:R1:W-:Y:S03]  /*2380*/  SYNCS.ARRIVE.TRANS64.RED.A1T0 RZ, [R0+URZ], RZ ;  /* 0x000000ff00ff79a7 */ /* 0x0003e600081004ff */
[----:B------:R-:W-:-:S04]  /*2390*/  @UP1 UMOV UR37, UR7 ;  /* 0x0000000700251c82 */ /* 0x000fc80008000000 */
[----:B------:R-:W-:-:S04]  /*23a0*/  @UP1 UMOV UR38, UR8 ;  /* 0x0000000800261c82 */ /* 0x000fc80008000000 */
[----:B------:R-:W-:Y:S01]  /*23b0*/  @UP1 UMOV UR36, UR4 ;  /* 0x0000000400241c82 */ /* 0x000fe20008000000 */
[----:B------:R-:W-:Y:S05]  /*23c0*/  BRA.U !UP0, `(.L_x_40) ;  /* 0x0000000108d47547 */ /* 0x000fea000b800000 */
[----:B------:R-:W2:Y:S01]  /*23d0*/  LDCU.128 UR12, c[0x0][0xb10] ;  /* 0x00016200ff0c77ac */ /* 0x000ea20008000c00 */
[----:B------:R-:W3:Y:S01]  /*23e0*/  LDCU UR29, c[0x0][0xb20] ;  /* 0x00016400ff1d77ac */ /* 0x000ee20008000800 */
[----:B------:R-:W4:Y:S01]  /*23f0*/  LDCU UR20, c[0x0][0xb0c] ;  /* 0x00016180ff1477ac */ /* 0x000f220008000800 */
[----:B------:R-:W1:Y:S01]  /*2400*/  LDCU.64 UR10, c[0x0][0xb28] ;  /* 0x00016500ff0a77ac */ /* 0x000e620008000a00 */
[----:B------:R-:W-:Y:S02]  /*2410*/  UISETP.NE.AND UP3, UPT, UR40, 0x1, UPT ;  /* 0x000000012800788c */ /* 0x000fe4000bf65270 */
[----:B--2---:R-:W-:Y:S02]  /*2420*/  UIMAD.WIDE.U32 UR16, UR39, UR15, URZ ;  /* 0x0000000f271072a5 */ /* 0x004fe4000f8e00ff */
[----:B------:R-:W-:Y:S02]  /*2430*/  UIMAD.WIDE.U32 UR8, UR41, UR12, URZ ;  /* 0x0000000c290872a5 */ /* 0x000fe4000f8e00ff */
[----:B------:R-:W-:-:S02]  /*2440*/  UISETP.NE.AND UP0, UPT, UR14, 0x1, UPT ;  /* 0x000000010e00788c */ /* 0x000fc4000bf05270 */
[----:B------:R-:W-:Y:S01]  /*2450*/  UIMAD.WIDE.U32 UR22, UR37, UR15, URZ ;  /* 0x0000000f251672a5 */ /* 0x000fe2000f8e00ff */
[----:B------:R-:W-:Y:S02]  /*2460*/  UMOV UR16, UR17 ;  /* 0x0000001100107c82 */ /* 0x000fe40008000000 */
[----:B------:R-:W-:Y:S01]  /*2470*/  UMOV UR8, UR9 ;  /* 0x0000000900087c82 */ /* 0x000fe20008000000 */
[----:B---3--:R-:W-:Y:S02]  /*2480*/  USHF.R.U32.HI UR16, URZ, UR29, UR16 ;  /* 0x0000001dff107299 */ /* 0x008fe40008011610 */
[----:B----4-:R-:W-:Y:S02]  /*2490*/  UISETP.NE.AND UP2, UPT, UR20, 0x1, UPT ;  /* 0x000000011400788c */ /* 0x010fe4000bf45270 */
[----:B------:R-:W-:Y:S02]  /*24a0*/  USHF.R.U32.HI UR8, URZ, UR13, UR8 ;  /* 0x0000000dff087299 */ /* 0x000fe40008011608 */
[----:B------:R-:W-:-:S02]  /*24b0*/  USEL UR7, UR39, UR16, !UP0 ;  /* 0x0000001027077287 */ /* 0x000fc4000c000000 */
[----:B------:R-:W-:Y:S02]  /*24c0*/  USEL UR8, UR41, UR8, !UP2 ;  /* 0x0000000829087287 */ /* 0x000fe4000d000000 */
[----:B-1----:R-:W-:Y:S01]  /*24d0*/  UIMAD.WIDE.U32 UR16, UR7, UR10, URZ ;  /* 0x0000000a071072a5 */ /* 0x002fe2000f8e00ff */
[----:B------:R-:W-:Y:S01]  /*24e0*/  UMOV UR4, UR23 ;  /* 0x0000001700047c82 */ /* 0x000fe20008000000 */
[----:B------:R-:W-:Y:S02]  /*24f0*/  UIMAD.WIDE.U32 UR18, UR38, UR12, URZ ;  /* 0x0000000c261272a5 */ /* 0x000fe4000f8e00ff */
[----:B------:R-:W-:-:S03]  /*2500*/  UIMAD.WIDE.U32 UR22, UR8, UR10, URZ ;  /* 0x0000000a081672a5 */ /* 0x000fc6000f8e00ff */
[----:B------:R-:W-:Y:S01]  /*2510*/  UMOV UR16, UR17 ;  /* 0x0000001100107c82 */ /* 0x000fe20008000000 */
[----:B------:R-:W-:Y:S02]  /*2520*/  USHF.R.U32.HI UR4, URZ, UR29, UR4 ;  /* 0x0000001dff047299 */ /* 0x000fe40008011604 */
[----:B------:R-:W-:Y:S01]  /*2530*/  @UP3 USHF.R.U32.HI UR7, URZ, UR11, UR16 ;  /* 0x0000000bff073299 */ /* 0x000fe20008011610 */
[----:B------:R-:W-:Y:S01]  /*2540*/  UMOV UR18, UR19 ;  /* 0x0000001300127c82 */ /* 0x000fe20008000000 */
[----:B------:R-:W-:Y:S01]  /*2550*/  UMOV UR22, UR23 ;  /* 0x0000001700167c82 */ /* 0x000fe20008000000 */
[----:B------:R-:W-:Y:S02]  /*2560*/  USHF.R.U32.HI UR13, URZ, UR13, UR18 ;  /* 0x0000000dff0d7299 */ /* 0x000fe40008011612 */
[----:B------:R-:W-:Y:S02]  /*2570*/  USEL UR4, UR37, UR4, !UP0 ;  /* 0x0000000425047287 */ /* 0x000fe4000c000000 */
[----:B------:R-:W-:-:S02]  /*2580*/  @UP3 USHF.R.U32.HI UR8, URZ, UR11, UR22 ;  /* 0x0000000bff083299 */ /* 0x000fc40008011616 */
[----:B------:R-:W-:Y:S02]  /*2590*/  UIMAD UR9, UR40, UR7, URZ ;  /* 0x00000007280972a4 */ /* 0x000fe4000f8e02ff */
[----:B------:R-:W-:Y:S02]  /*25a0*/  USEL UR7, UR38, UR13, !UP2 ;  /* 0x0000000d26077287 */ /* 0x000fe4000d000000 */
[----:B------:R-:W-:Y:S02]  /*25b0*/  UIMAD UR12, UR40, UR8, URZ ;  /* 0x00000008280c72a4 */ /* 0x000fe4000f8e02ff */
[----:B------:R-:W-:Y:S02]  /*25c0*/  UISETP.GE.AND UP0, UPT, UR4, UR9, UPT ;  /* 0x000000090400728c */ /* 0x000fe4000bf06270 */
[----:B------:R-:W-:Y:S02]  /*25d0*/  UIMAD.WIDE.U32 UR16, UR4, UR10, URZ ;  /* 0x0000000a041072a5 */ /* 0x000fe4000f8e00ff */
[----:B------:R-:W-:-:S02]  /*25e0*/  UISETP.GE.OR UP0, UPT, UR7, UR12, UP0 ;  /* 0x0000000c0700728c */ /* 0x000fc40008706670 */
        /* <DEDUP_REMOVED lines=19> */
.L_x_40:
[----:B------:R-:W2:Y:S02]  /*2720*/  LDCU UR4, c[0x0][0xb30] ;  /* 0x00016600ff0477ac */ /* 0x000ea40008000800 */
[----:B--2---:R-:W-:-:S09]  /*2730*/  UISETP.NE.AND UP0, UPT, UR4, 0x1, UPT ;  /* 0x000000010400788c */ /* 0x004fd2000bf05270 */
[----:B------:R-:W-:Y:S05]  /*2740*/  BRA.U UP0, `(.L_x_41) ;  /* 0x0000000100447547 */ /* 0x000fea000b800000 */
        /* <DEDUP_REMOVED lines=17> */
.L_x_41:
[----:B------:R-:W-:Y:S01]  /*2860*/  VIADD R11, R11, 0x1 ;  /* 0x000000010b0b7836 */ /* 0x000fe20000000000 */
[----:B------:R-:W-:Y:S02]  /*2870*/  R2UR UR7, R56 ;  /* 0x00000000380772ca */ /* 0x000fe400000e0000 */
[----:B------:R-:W-:Y:S02]  /*2880*/  R2UR UR4, R55 ;  /* 0x00000000370472ca */ /* 0x000fe400000e0000 */
[C---:B------:R-:W-:Y:S02]  /*2890*/  ISETP.NE.AND P0, PT, R11.reuse, 0x2, PT ;  /* 0x000000020b00780c */ /* 0x040fe40003f05270 */
[----:B------:R-:W-:Y:S02]  /*28a0*/  PLOP3.LUT P1, PT, PT, PT, PT, 0x80, 0x8 ;  /* 0x000000000008781c */ /* 0x000fe40003f2f070 */
[----:B-1----:R-:W-:Y:S02]  /*28b0*/  SEL R0, RZ, 0x1, P0 ;  /* 0x00000001ff007807 */ /* 0x002fe40000000000 */
[----:B------:R-:W-:-:S02]  /*28c0*/  SEL R11, R11, RZ, P0 ;  /* 0x000000ff0b0b7207 */ /* 0x000fc40000000000 */
[----:B------:R-:W-:Y:S01]  /*28d0*/  LOP3.LUT R10, R10, R0, RZ, 0x3c, !PT ;  /* 0x000000000a0a7212 */ /* 0x000fe200078e3cff */
[----:B------:R-:W-:Y:S02]  /*28e0*/  UIADD3 UR29, UPT, UPT, UR38, UR7, URZ ;  /* 0x00000007261d7290 */ /* 0x000fe4000fffe0ff */
[----:B------:R-:W-:Y:S01]  /*28f0*/  UIADD3 UR32, UPT, UPT, UR37, UR4, URZ ;  /* 0x0000000425207290 */ /* 0x000fe2000fffe0ff */
[----:B------:R-:W-:Y:S11]  /*2900*/  BRA.U UP1, `(.L_x_42) ;  /* 0xfffffff101187547 */ /* 0x000ff6000b83ffff */
[----:B------:R-:W-:Y:S01]  /*2910*/  UIADD3 UR7, UPT, UPT, UR6, 0x28, URZ ;  /* 0x0000002806077890 */ /* 0x000fe2000fffe0ff */
[----:B------:R-:W-:-:S03]  /*2920*/  SHF.L.U32 R2, R12, 0x1f, RZ ;  /* 0x0000001f0c027819 */ /* 0x000fc600000006ff */
[----:B------:R-:W-:-:S09]  /*2930*/  ULEA UR4, UR5, UR7, 0x3 ;  /* 0x0000000705047291 */ /* 0x000fd2000f8e18ff */
[----:B------:R-:W1:Y:S02]  /*2940*/  SYNCS.PHASECHK.TRANS64.TRYWAIT P0, [UR4], R2 ;  /* 0x00000002ff0075a7 */ /* 0x000e640008001104 */
[----:B-1----:R-:W-:Y:S05]  /*2950*/  @!P0 BRA `(.L_x_43) ;  /* 0x0000005000948947 */ /* 0x002fea0003800000 */
.L_x_128:
[----:B------:R-:W-:-:S04]  /*2960*/  UIADD3 UR4, UPT, UPT, UR5, 0x1, URZ ;  /* 0x0000000105047890 */ /* 0x000fc8000fffe0ff */
[----:B------:R-:W-:-:S04]  /*2970*/  UISETP.NE.AND UP0, UPT, UR4, 0x5, UPT ;  /* 0x000000050400788c */ /* 0x000fc8000bf05270 */
[----:B------:R-:W-:Y:S02]  /*2980*/  USEL UR6, URZ, 0x1, UP0 ;  /* 0x00000001ff067887 */ /* 0x000fe40008000000 */
[----:B------:R-:W-:-:S04]  /*2990*/  USEL UR4, UR4, URZ, UP0 ;  /* 0x000000ff04047287 */ /* 0x000fc80008000000 */
[----:B------:R-:W-:Y:S01]  /*29a0*/  ULEA UR5, UR4, UR7, 0x3 ;  /* 0x0000000704057291 */ /* 0x000fe2000f8e18ff */
[----:B-1----:R-:W-:-:S04]  /*29b0*/  LOP3.LUT R2, R12, UR6, RZ, 0x3c, !PT ;  /* 0x000000060c027c12 */ /* 0x002fc8000f8e3cff */
[----:B------:R-:W-:-:S04]  /*29c0*/  SHF.L.U32 R3, R2, 0x1f, RZ ;  /* 0x0000001f02037819 */ /* 0x000fc800000006ff */
[----:B------:R-:W1:Y:S02]  /*29d0*/  SYNCS.PHASECHK.TRANS64.TRYWAIT P0, [UR5], R3 ;  /* 0x00000003ff0075a7 */ /* 0x000e640008001105 */
[----:B-1----:R-:W-:Y:S05]  /*29e0*/  @!P0 BRA `(.L_x_44) ;  /* 0x0000005000888947 */ /* 0x002fea0003800000 */
.L_x_130:
[----:B------:R-:W-:-:S04]  /*29f0*/  UIADD3 UR4, UPT, UPT, UR4, 0x1, URZ ;  /* 0x0000000104047890 */ /* 0x000fc8000fffe0ff */
[----:B------:R-:W-:-:S04]  /*2a00*/  UISETP.NE.AND UP0, UPT, UR4, 0x5, UPT ;  /* 0x000000050400788c */ /* 0x000fc8000bf05270 */
[----:B------:R-:W-:Y:S02]  /*2a10*/  USEL UR6, URZ, 0x1, UP0 ;  /* 0x00000001ff067887 */ /* 0x000fe40008000000 */
[----:B------:R-:W-:-:S04]  /*2a20*/  USEL UR4, UR4, URZ, UP0 ;  /* 0x000000ff04047287 */ /* 0x000fc80008000000 */
[----:B------:R-:W-:Y:S01]  /*2a30*/  ULEA UR5, UR4, UR7, 0x3 ;  /* 0x0000000704057291 */ /* 0x000fe2000f8e18ff */
[----:B------:R-:W-:-:S04]  /*2a40*/  LOP3.LUT R2, R2, UR6, RZ, 0x3c, !PT ;  /* 0x0000000602027c12 */ /* 0x000fc8000f8e3cff */
[----:B-1----:R-:W-:-:S04]  /*2a50*/  SHF.L.U32 R3, R2, 0x1f, RZ ;  /* 0x0000001f02037819 */ /* 0x002fc800000006ff */
[----:B------:R-:W1:Y:S02]  /*2a60*/  SYNCS.PHASECHK.TRANS64.TRYWAIT P0, [UR5], R3 ;  /* 0x00000003ff0075a7 */ /* 0x000e640008001105 */
[----:B-1----:R-:W-:Y:S05]  /*2a70*/  @!P0 BRA `(.L_x_45) ;  /* 0x00000050007c8947 */ /* 0x002fea0003800000 */
.L_x_132:
        /* <DEDUP_REMOVED lines=9> */
.L_x_134:
[----:B------:R-:W-:-:S04]  /*2b10*/  UIADD3 UR4, UPT, UPT, UR4, 0x1, URZ ;  /* 0x0000000104047890 */ /* 0x000fc8000fffe0ff */
[----:B------:R-:W-:-:S04]  /*2b20*/  UISETP.NE.AND UP0, UPT, UR4, 0x5, UPT ;  /* 0x000000050400788c */ /* 0x000fc8000bf05270 */
[----:B------:R-:W-:Y:S02]  /*2b30*/  USEL UR5, URZ, 0x1, UP0 ;  /* 0x00000001ff057887 */ /* 0x000fe40008000000 */
[----:B------:R-:W-:-:S04]  /*2b40*/  USEL UR4, UR4, URZ, UP0 ;  /* 0x000000ff04047287 */ /* 0x000fc80008000000 */
[----:B------:R-:W-:Y:S01]  /*2b50*/  ULEA UR4, UR4, UR7, 0x3 ;  /* 0x0000000704047291 */ /* 0x000fe2000f8e18ff */
[----:B------:R-:W-:-:S04]  /*2b60*/  LOP3.LUT R2, R2, UR5, RZ, 0x3c, !PT ;  /* 0x0000000502027c12 */ /* 0x000fc8000f8e3cff */
[----:B------:R-:W-:Y:S01]  /*2b70*/  SHF.L.U32 R2, R2, 0x1f, RZ ;  /* 0x0000001f02027819 */ /* 0x000fe200000006ff */
[----:B-1----:R-:W-:-:S07]  /*2b80*/  IMAD.U32 R0, RZ, RZ, UR4 ;  /* 0x00000004ff007e24 */ /* 0x002fce000f8e00ff */
.L_x_47:
[----:B-1----:R1:W2:Y:S02]  /*2b90*/  SYNCS.PHASECHK.TRANS64.TRYWAIT P0, [R0+URZ], R2 ;  /* 0x00000002000075a7 */ /* 0x0022a400080011ff */
[----:B--2---:R-:W-:Y:S05]  /*2ba0*/  @!P0 NANOSLEEP.SYNCS 0x989680 ;  /* 0x009896800000895d */ /* 0x004fea0003900000 */
[----:B------:R-:W2:Y:S02]  /*2bb0*/  @!P0 SYNCS.PHASECHK.TRANS64 P0, [R0+URZ], R2 ;  /* 0x00000002000085a7 */ /* 0x000ea400080010ff */
[----:B--2---:R-:W-:Y:S05]  /*2bc0*/  @P0 EXIT ;  /* 0x000000000000094d */ /* 0x004fea0003800000 */
[----:B------:R-:W-:Y:S05]  /*2bd0*/  BRA `(.L_x_47) ;  /* 0xfffffffc00ec7947 */ /* 0x000fea000383ffff */
.L_x_22:
[----:B------:R-:W-:-:S04]  /*2be0*/  UISETP.NE.AND UP0, UPT, UR54, URZ, UPT ;  /* 0x000000ff3600728c */ /* 0x000fc8000bf05270 */
[----:B------:R-:W-:-:S09]  /*2bf0*/  UISETP.NE.OR UP0, UPT, UR22, 0x1, UP0 ;  /* 0x000000011600788c */ /* 0x000fd20008705670 */
[----:B------:R-:W-:Y:S05]  /*2c00*/  BRA.U UP0, `(.L_x_48) ;  /* 0x0000000500487547 */ /* 0x000fea000b800000 */
[----:B------:R-:W-:Y:S01]  /*2c10*/  ISETP.GE.U32.AND P2, PT, R0, 0x4, PT ;  /* 0x000000040000780c */ /* 0x000fe20003f46070 */
[----:B------:R-:W-:Y:S01]  /*2c20*/  IMAD.MOV.U32 R12, RZ, RZ, 0x1 ;  /* 0x00000001ff0c7424 */ /* 0x000fe200078e00ff */
[----:B------:R-:W-:Y:S02]  /*2c30*/  CS2R R10, SRZ ;  /* 0x00000000000a7805 */ /* 0x000fe4000001ff00 */
[----:B------:R-:W-:Y:S01]  /*2c40*/  CS2R R8, SRZ ;  /* 0x0000000000087805 */ /* 0x000fe2000001ff00 */
[----:B------:R-:W-:Y:S01]  /*2c50*/  UMOV UR6, 0x400 ;  /* 0x0000040000067882 */ /* 0x000fe20000000000 */
[----:B------:R-:W-:Y:S01]  /*2c60*/  UMOV UR5, URZ ;  /* 0x000000ff00057c82 */ /* 0x000fe20008000000 */
[----:B------:R-:W-:-:S12]  /*2c70*/  ULEA UR6, UR54, UR6, 0x18 ;  /* 0x0000000636067291 */ /* 0x000fd8000f8ec0ff */
.L_x_52:
[----:B------:R-:W-:Y:S02]  /*2c80*/  LEA R2, R8, UR6, 0x3 ;  /* 0x0000000608027c11 */ /* 0x000fe4000f8e18ff */
[----:B------:R-:W-:-:S03]  /*2c90*/  SHF.L.U32 R4, R9, 0x1f, RZ ;  /* 0x0000001f09047819 */ /* 0x000fc600000006ff */
[----:B------:R-:W-:Y:S01]  /*2ca0*/  VIADD R5, R2, 0x100 ;  /* 0x0000010002057836 */ /* 0x000fe20000000000 */
[----:B------:R-:W2:Y:S02]  /*2cb0*/  SYNCS.PHASECHK.TRANS64.TRYWAIT P0, [R2+URZ+0xf0], R4 ;  /* 0x0000f004020075a7 */ /* 0x000ea400080011ff */
[----:B--2---:R-:W-:Y:S05]  /*2cc0*/  @!P0 BRA `(.L_x_49) ;  /* 0x0000005000188947 */ /* 0x004fea0003800000 */
.L_x_135:
[----:B------:R-:W-:Y:S01]  /*2cd0*/  ULEA UR4, UR5, UR6, 0x3 ;  /* 0x0000000605047291 */ /* 0x000fe2000f8e18ff */
[----:B--2---:R-:W-:Y:S01]  /*2ce0*/  PRMT R2, RZ, 0x654, R5 ;  /* 0x00000654ff027816 */ /* 0x004fe20000000005 */
[----:B------:R-:W-:Y:S01]  /*2cf0*/  @!P2 IMAD.MOV.U32 R4, RZ, RZ, 0x10 ;  /* 0x00000010ff04a424 */ /* 0x000fe200078e00ff */
[----:B------:R-:W-:Y:S01]  /*2d00*/  SHF.L.U32 R5, R12, 0x1f, RZ ;  /* 0x0000001f0c057819 */ /* 0x000fe200000006ff */
[----:B------:R-:W-:Y:S01]  /*2d10*/  UIADD3 UR7, UPT, UPT, UR4, 0x90, URZ ;  /* 0x0000009004077890 */ /* 0x000fe2000fffe0ff */
[----:B------:R2:W-:Y:S05]  /*2d20*/  SYNCS.ARRIVE.TRANS64.RED.A1T0 RZ, [R2+URZ], RZ ;  /* 0x000000ff02ff79a7 */ /* 0x0005ea00081004ff */
[----:B------:R-:W-:Y:S01]  /*2d30*/  IMAD.U32 R6, RZ, RZ, UR7 ;  /* 0x00000007ff067e24 */ /* 0x000fe2000f8e00ff */
[----:B------:R-:W3:Y:S04]  /*2d40*/  SYNCS.PHASECHK.TRANS64.TRYWAIT P0, [UR4+0xa0], R5 ;  /* 0x0000a005ff0075a7 */ /* 0x000ee80008001104 */
[----:B------:R-:W-:Y:S01]  /*2d50*/  PRMT R6, R0, 0x654, R6 ;  /* 0x0000065400067816 */ /* 0x000fe20000000006 */
[----:B--23--:R-:W-:Y:S06]  /*2d60*/  @!P0 BRA `(.L_x_50) ;  /* 0x0000005000048947 */ /* 0x00cfec0003800000 */
.L_x_137:
[----:B------:R-:W-:Y:S01]  /*2d70*/  ULEA UR8, UR5, UR6, 0x4 ;  /* 0x0000000605087291 */ /* 0x000fe2000f8e20ff */
[----:B------:R-:W-:Y:S01]  /*2d80*/  SEL R3, R6, R3, !P2 ;  /* 0x0000000306037207 */ /* 0x000fe20005000000 */
[----:B------:R-:W-:Y:S01]  /*2d90*/  UIADD3 UR9, UPT, UPT, UR4, 0x90, URZ ;  /* 0x0000009004097890 */ /* 0x000fe2000fffe0ff */
[----:B--2---:R-:W-:Y:S01]  /*2da0*/  LEA R2, R11, UR6, 0x3 ;  /* 0x000000060b027c11 */ /* 0x004fe2000f8e18ff */
[----:B------:R-:W-:Y:S01]  /*2db0*/  UIADD3 UR8, UPT, UPT, UR8, 0x120, URZ ;  /* 0x0000012008087890 */ /* 0x000fe2000fffe0ff */
[----:B------:R2:W-:Y:S01]  /*2dc0*/  @!P2 SYNCS.ARRIVE.TRANS64.RED RZ, [R3+URZ], R4 ;  /* 0x0000000403ffa9a7 */ /* 0x0005e200080004ff */
[----:B------:R-:W-:Y:S01]  /*2dd0*/  UIADD3 UR4, UPT, UPT, UR5, 0x1, URZ ;  /* 0x0000000105047890 */ /* 0x000fe2000fffe0ff */
[----:B------:R-:W-:-:S03]  /*2de0*/  VIADD R8, R8, 0x1 ;  /* 0x0000000108087836 */ /* 0x000fc60000000000 */
[----:B------:R-:W-:Y:S02]  /*2df0*/  UISETP.NE.AND UP0, UPT, UR4, 0x2, UPT ;  /* 0x000000020400788c */ /* 0x000fe4000bf05270 */
[----:B------:R-:W-:Y:S01]  /*2e00*/  ISETP.NE.AND P0, PT, R8, 0x2, PT ;  /* 0x000000020800780c */ /* 0x000fe20003f05270 */
[----:B------:R-:W-:Y:S06]  /*2e10*/  UGETNEXTWORKID.BROADCAST [UR8], [UR9] ;  /* 0x00000000080073ca */ /* 0x000fec0008000100 */
[----:B------:R-:W-:Y:S02]  /*2e20*/  USEL UR7, URZ, 0x1, UP0 ;  /* 0x00000001ff077887 */ /* 0x000fe40008000000 */
[----:B------:R-:W-:-:S04]  /*2e30*/  USEL UR5, UR4, URZ, UP0 ;  /* 0x000000ff04057287 */ /* 0x000fc80008000000 */
[----:B------:R-:W-:Y:S02]  /*2e40*/  LOP3.LUT R12, R12, UR7, RZ, 0x3c, !PT ;  /* 0x000000070c0c7c12 */ /* 0x000fe4000f8e3cff */
[----:B--2---:R-:W-:-:S04]  /*2e50*/  SHF.L.U32 R4, R10, 0x1f, RZ ;  /* 0x0000001f0a047819 */ /* 0x004fc800000006ff */
[----:B------:R-:W2:Y:S02]  /*2e60*/  SYNCS.PHASECHK.TRANS64.TRYWAIT P1, [R2+URZ+0x90], R4 ;  /* 0x00009004020075a7 */ /* 0x000ea400080211ff */
[----:B--2---:R-:W-:Y:S05]  /*2e70*/  @!P1 BRA `(.L_x_51) ;  /* 0x0000004c00d89947 */ /* 0x004fea0003800000 */
.L_x_138:
[C---:B--2---:R-:W-:Y:S01]  /*2e80*/  LEA R4, R11.reuse, UR6, 0x4 ;  /* 0x000000060b047c11 */ /* 0x044fe2000f8e20ff */
[----:B------:R-:W-:Y:S01]  /*2e90*/  VIADD R2, R2, 0xa0 ;  /* 0x000000a002027836 */ /* 0x000fe20000000000 */
[----:B------:R-:W-:Y:S01]  /*2ea0*/  SEL R8, R8, RZ, P0 ;  /* 0x000000ff08087207 */ /* 0x000fe20000000000 */
[----:B------:R-:W-:-:S03]  /*2eb0*/  VIADD R11, R11, 0x1 ;  /* 0x000000010b0b7836 */ /* 0x000fc60000000000 */
[----:B------:R-:W2:Y:S01]  /*2ec0*/  LDS.128 R4, [R4+0x120] ;  /* 0x0001200004047984 */ /* 0x000ea20000000c00 */
[----:B------:R-:W-:Y:S02]  /*2ed0*/  PRMT R2, RZ, 0x654, R2 ;  /* 0x00000654ff027816 */ /* 0x000fe40000000002 */
[C---:B------:R-:W-:Y:S01]  /*2ee0*/  ISETP.NE.AND P1, PT, R11.reuse, 0x2, PT ;  /* 0x000000020b00780c */ /* 0x040fe20003f25270 */
[----:B------:R-:W-:Y:S01]  /*2ef0*/  @!PT LDS RZ, [RZ] ;  /* 0x00000000fffff984 */ /* 0x000fe20000000800 */
[----:B------:R-:W-:Y:S01]  /*2f00*/  @!PT LDS RZ, [RZ] ;  /* 0x00000000fffff984 */ /* 0x000fe20000000800 */
[----:B------:R-:W-:Y:S01]  /*2f10*/  @!PT LDS RZ, [RZ] ;  /* 0x00000000fffff984 */ /* 0x000fe20000000800 */
[----:B------:R-:W-:Y:S01]  /*2f20*/  @!PT LDS RZ, [RZ] ;  /* 0x00000000fffff984 */ /* 0x000fe20000000800 */
[----:B------:R3:W-:Y:S06]  /*2f30*/  MEMBAR.ALL.CTA ;  /* 0x0000000000007992 */ /* 0x0007ec0000008000 */
[----:B---3--:R-:W3:Y:S01]  /*2f40*/  FENCE.VIEW.ASYNC.S ;  /* 0x00000000000073c6 */ /* 0x008ee20000000000 */
[----:B------:R-:W-:Y:S01]  /*2f50*/  SEL R11, R11, RZ, P1 ;  /* 0x000000ff0b0b7207 */ /* 0x000fe20000800000 */
[----:B---3--:R3:W-:Y:S01]  /*2f60*/  SYNCS.ARRIVE.TRANS64.RED.A1T0 RZ, [R2+URZ], RZ ;  /* 0x000000ff02ff79a7 */ /* 0x0087e200081004ff */
[----:B--2---:R-:W-:-:S02]  /*2f70*/  LOP3.LUT P3, RZ, R6, 0x1, RZ, 0xc0, !PT ;  /* 0x0000000106ff7812 */ /* 0x004fc4000786c0ff */
[----:B------:R-:W-:-:S04]  /*2f80*/  SEL R4, RZ, 0x1, P1 ;  /* 0x00000001ff047807 */ /* 0x000fc80000800000 */
[----:B------:R-:W-:Y:S02]  /*2f90*/  LOP3.LUT R10, R10, R4, RZ, 0x3c, !PT ;  /* 0x000000040a0a7212 */ /* 0x000fe400078e3cff */
[----:B---3--:R-:W-:-:S04]  /*2fa0*/  SEL R2, RZ, 0x1, P0 ;  /* 0x00000001ff027807 */ /* 0x008fc80000000000 */
[----:B------:R-:W-:Y:S01]  /*2fb0*/  LOP3.LUT R9, R9, R2, RZ, 0x3c, !PT ;  /* 0x0000000209097212 */ /* 0x000fe200078e3cff */
[----:B------:R-:W-:Y:S06]  /*2fc0*/  @P3 BRA `(.L_x_52) ;  /* 0xfffffffc002c3947 */ /* 0x000fec000383ffff */
[----:B------:R-:W-:Y:S01]  /*2fd0*/  ULEA UR4, UR5, UR6, 0x3 ;  /* 0x0000000605047291 */ /* 0x000fe2000f8e18ff */
[----:B------:R-:W-:-:S08]  /*2fe0*/  SHF.L.U32 R2, R12, 0x1f, RZ ;  /* 0x0000001f0c027819 */ /* 0x000fd000000006ff */
[----:B------:R-:W2:Y:S02]  /*2ff0*/  SYNCS.PHASECHK.TRANS64 P0, [UR4+0xa0], R2 ;  /* 0x0000a002ff0075a7 */ /* 0x000ea40008001004 */
[----:B--2---:R-:W-:Y:S05]  /*3000*/  @P0 BRA `(.L_x_53) ;  /* 0x0000000000080947 */ /* 0x004fea0003800000 */
[----:B------:R-:W2:Y:S02]  /*3010*/  SYNCS.PHASECHK.TRANS64.TRYWAIT P0, [UR4+0xa0], R2 ;  /* 0x0000a002ff0075a7 */ /* 0x000ea40008001104 */
[----:B--2---:R-:W-:Y:S05]  /*3020*/  @!P0 BRA `(.L_x_54) ;  /* 0x0000004c00808947 */ /* 0x004fea0003800000 */
.L_x_53:
[----:B------:R-:W-:-:S04]  /*3030*/  UIADD3 UR7, UPT, UPT, UR5, 0x1, URZ ;  /* 0x0000000105077890 */ /* 0x000fc8000fffe0ff */
[----:B------:R-:W-:-:S04]  /*3040*/  UISETP.NE.AND UP0, UPT, UR7, 0x2, UPT ;  /* 0x000000020700788c */ /* 0x000fc8000bf05270 */
[----:B------:R-:W-:Y:S02]  /*3050*/  USEL UR8, URZ, 0x1, UP0 ;  /* 0x00000001ff087887 */ /* 0x000fe40008000000 */
[----:B------:R-:W-:-:S04]  /*3060*/  USEL UR7, UR7, URZ, UP0 ;  /* 0x000000ff07077287 */ /* 0x000fc80008000000 */
[----:B------:R-:W-:Y:S01]  /*3070*/  ULEA UR7, UR7, UR6, 0x3 ;  /* 0x0000000607077291 */ /* 0x000fe2000f8e18ff */
[----:B--2---:R-:W-:-:S04]  /*3080*/  LOP3.LUT R2, R12, UR8, RZ, 0x3c, !PT ;  /* 0x000000080c027c12 */ /* 0x004fc8000f8e3cff */
[----:B------:R-:W-:-:S04]  /*3090*/  SHF.L.U32 R0, R2, 0x1f, RZ ;  /* 0x0000001f02007819 */ /* 0x000fc800000006ff */
[----:B------:R-:W2:Y:S02]  /*30a0*/  SYNCS.PHASECHK.TRANS64 P0, [UR7+0xa0], R0 ;  /* 0x0000a000ff0075a7 */ /* 0x000ea40008001007 */
[----:B-12---:R-:W-:Y:S05]  /*30b0*/  @P0 EXIT ;  /* 0x000000000000094d */ /* 0x006fea0003800000 */
[----:B------:R-:W-:Y:S02]  /*30c0*/  SHF.L.U32 R2, R2, 0x1f, RZ ;  /* 0x0000001f02027819 */ /* 0x000fe400000006ff */
[----:B------:R-:W-:-:S07]  /*30d0*/  MOV R0, UR7 ;  /* 0x0000000700007c02 */ /* 0x000fce0008000f00 */
.L_x_55:
[----:B-1----:R1:W2:Y:S02]  /*30e0*/  SYNCS.PHASECHK.TRANS64.TRYWAIT P0, [R0+URZ+0xa0], R2 ;  /* 0x0000a002000075a7 */ /* 0x0022a400080011ff */
[----:B--2---:R-:W-:Y:S05]  /*30f0*/  @!P0 NANOSLEEP.SYNCS 0x989680 ;  /* 0x009896800000895d */ /* 0x004fea0003900000 */
[----:B------:R-:W2:Y:S02]  /*3100*/  @!P0 SYNCS.PHASECHK.TRANS64 P0, [R0+URZ+0xa0], R2 ;  /* 0x0000a002000085a7 */ /* 0x000ea400080010ff */
[----:B--2---:R-:W-:Y:S05]  /*3110*/  @P0 EXIT ;  /* 0x000000000000094d */ /* 0x004fea0003800000 */
[----:B------:R-:W-:Y:S05]  /*3120*/  BRA `(.L_x_55) ;  /* 0xfffffffc00ec7947 */ /* 0x000fea000383ffff */
.L_x_48:
[----:B------:R-:W-:Y:S05]  /*3130*/  BRA.U UP4, `(.L_x_56) ;  /* 0x0000000d04d47547 */ /* 0x000fea000b800000 */
[----:B------:R-:W-:Y:S01]  /*3140*/  UMOV UR4, 0x40 ;  /* 0x0000004000047882 */ /* 0x000fe20000000000 */
[----:B------:R-:W-:Y:S01]  /*3150*/  NOP ;  /* 0x0000000000007918 */ /* 0x000fe20000000000 */
[----:B------:R-:W-:Y:S01]  /*3160*/  ULEA UR5, UR54, UR4, 0x18 ;  /* 0x0000000436057291 */ /* 0x000fe2000f8ec0ff */
[----:B------:R-:W-:Y:S02]  /*3170*/  UMOV UR6, 0x400 ;  /* 0x0000040000067882 */ /* 0x000fe40000000000 */
[----:B------:R-:W-:-:S06]  /*3180*/  ULEA UR6, UR54, UR6, 0x18 ;  /* 0x0000000636067291 */ /* 0x000fcc000f8ec0ff */
[----:B------:R-:W2:Y:S02]  /*3190*/  LDS.U8 R0, [UR5+0x1c] ;  /* 0x00001c05ff007984 */ /* 0x000ea40008000000 */
[----:B--2---:R-:W-:-:S13]  /*31a0*/  ISETP.NE.AND P0, PT, R0, RZ, PT ;  /* 0x000000ff0000720c */ /* 0x004fda0003f05270 */
[----:B------:R-:W-:Y:S05]  /*31b0*/  @P0 BRA `(.L_x_57) ;  /* 0x0000000000580947 */ /* 0x000fea0003800000 */
[----:B------:R-:W-:-:S13]  /*31c0*/  ELECT P0, URZ, PT ;  /* 0x0000000000ff782f */ /* 0x000fda0003800000 */
[----:B------:R-:W-:Y:S05]  /*31d0*/  @!P0 BRA `(.L_x_58) ;  /* 0x0000000000608947 */ /* 0x000fea0003800000 */
[----:B------:R-:W-:Y:S01]  /*31e0*/  UMOV UR4, 0x10 ;  /* 0x0000001000047882 */ /* 0x000fe20000000000 */
[----:B------:R-:W-:Y:S01]  /*31f0*/  HFMA2 R0, -RZ, RZ, 0, 5.9604644775390625e-08 ;  /* 0x00000001ff007431 */ /* 0x000fe200000001ff */
[----:B------:R-:W-:-:S03]  /*3200*/  MOV R3, 0xffff ;  /* 0x0000ffff00037802 */ /* 0x000fc60000000f00 */
[----:B------:R-:W-:Y:S04]  /*3210*/  DEPBAR.LE SB2, 0x36 ;  /* 0x0000ad800000791a */ /* 0x000fe80000000000 */
[----:B------:R-:W2:Y:S02]  /*3220*/  UTCATOMSWS.FIND_AND_SET.ALIGN UP0, UR4, UR4 ;  /* 0x00000004000475e3 */ /* 0x000ea40008000800 */
[----:B--2---:R-:W-:Y:S01]  /*3230*/  MOV R4, UR4 ;  /* 0x0000000400047c02 */ /* 0x004fe20008000f00 */
[----:B------:R-:W-:Y:S06]  /*3240*/  BRA.U UP0, `(.L_x_59) ;  /* 0x0000000100187547 */ /* 0x000fec000b800000 */
.L_x_60:
[----:B------:R-:W-:Y:S05]  /*3250*/  NANOSLEEP 0x64 ;  /* 0x000000640000795d */ /* 0x000fea0003800000 */
[----:B------:R-:W-:-:S05]  /*3260*/  UMOV UR4, 0x10 ;  /* 0x0000001000047882 */ /* 0x000fca0000000000 */
[----:B------:R-:W-:Y:S04]  /*3270*/  DEPBAR.LE SB2, 0x36 ;  /* 0x0000ad800000791a */ /* 0x000fe80000000000 */
[----:B------:R-:W2:Y:S02]  /*3280*/  UTCATOMSWS.FIND_AND_SET.ALIGN UP0, UR4, UR4 ;  /* 0x00000004000475e3 */ /* 0x000ea40008000800 */
[----:B--2---:R-:W-:Y:S01]  /*3290*/  MOV R4, UR4 ;  /* 0x0000000400047c02 */ /* 0x004fe20008000f00 */
[----:B------:R-:W-:Y:S05]  /*32a0*/  BRA.U !UP0, `(.L_x_60) ;  /* 0xfffffffd08e87547 */ /* 0x000fea000b83ffff */
.L_x_59:
[-C--:B------:R-:W-:Y:S02]  /*32b0*/  SHF.L.U32 R3, R3, R4.reuse, RZ ;  /* 0x0000000403037219 */ /* 0x080fe400000006ff */
[----:B------:R-:W-:Y:S01]  /*32c0*/  SHF.L.U32 R0, R0, R4, RZ ;  /* 0x0000000400007219 */ /* 0x000fe200000006ff */
[----:B------:R-:W-:Y:S02]  /*32d0*/  IMAD.SHL.U32 R4, R4, 0x20, RZ ;  /* 0x0000002004047824 */ /* 0x000fe400078e00ff */
[----:B------:R2:W-:Y:S04]  /*32e0*/  ATOMS.OR RZ, [UR5+0x14], R3 ;  /* 0x00001403ffff798c */ /* 0x0005e8000b000005 */
[----:B------:R2:W-:Y:S04]  /*32f0*/  ATOMS.OR RZ, [UR5+0x18], R0 ;  /* 0x00001800ffff798c */ /* 0x0005e8000b000005 */
[----:B------:R2:W-:Y:S01]  /*3300*/  STS [UR6+0x140], R4 ;  /* 0x00014004ff007988 */ /* 0x0005e20008000806 */
[----:B------:R-:W-:Y:S05]  /*3310*/  BRA `(.L_x_58) ;  /* 0x0000000000107947 */ /* 0x000fea0003800000 */
.L_x_57:
[----:B------:R-:W-:Y:S02]  /*3320*/  MOV R0, 0xffffffff ;  /* 0xffffffff00007802 */ /* 0x000fe40000000f00 */
[----:B------:R-:W-:-:S03]  /*3330*/  MOV R4, 0x3360 ;  /* 0x0000336000047802 */ /* 0x000fc60000000f00 */
[----:B------:R2:W-:Y:S04]  /*3340*/  STS [UR6+0x140], R0 ;  /* 0x00014000ff007988 */ /* 0x0005e80008000806 */
[----:B-12--5:R-:W-:Y:S05]  /*3350*/  CALL.REL.NOINC `($__internal_1_$__cuda_sm10x_tcgen05_guardrail_trap_phase_invalid_during_alloc) ;  /* 0x0000005000587944 */ /* 0x026fea0003c00000 */
.L_x_58:
[----:B------:R-:W-:Y:S05]  /*3360*/  WARPSYNC.ALL ;  /* 0x0000000000007948 */ /* 0x000fea0003800000 */
[----:B------:R-:W3:Y:S01]  /*3370*/  S2UR UR4, SR_CgaCtaId ;  /* 0x00000000000479c3 */ /* 0x000ee20000008800 */
[----:B------:R-:W-:Y:S01]  /*3380*/  UMOV UR26, 0x400 ;  /* 0x00000400001a7882 */ /* 0x000fe20000000000 */
[----:B------:R-:W-:-:S06]  /*3390*/  NOP ;  /* 0x0000000000007918 */ /* 0x000fcc0000000000 */
[----:B------:R-:W-:Y:S06]  /*33a0*/  BAR.ARV 0x6, 0xa0 ;  /* 0x0182800000007b1d */ /* 0x000fec0000002000 */
[----:B------:R-:W4:Y:S01]  /*33b0*/  LDCU UR5, c[0x0][0x38c] ;  /* 0x00007180ff0577ac */ /* 0x000f220008000800 */
[----:B------:R-:W-:Y:S01]  /*33c0*/  LOP3.LUT R2, R2, 0xffff, RZ, 0xc0, !PT ;  /* 0x0000ffff02027812 */ /* 0x000fe200078ec0ff */
[----:B------:R-:W-:Y:S01]  /*33d0*/  IMAD.MOV.U32 R11, RZ, RZ, 0x1 ;  /* 0x00000001ff0b7424 */ /* 0x000fe200078e00ff */
[----:B------:R-:W-:Y:S01]  /*33e0*/  CS2R R8, SRZ ;  /* 0x0000000000087805 */ /* 0x000fe2000001ff00 */
[----:B------:R-:W1:Y:S01]  /*33f0*/  LDCU UR7, c[0x0][0x38c] ;  /* 0x00007180ff0777ac */ /* 0x000e620008000800 */
[----:B------:R-:W-:Y:S01]  /*3400*/  R2UR UR27, R2 ;  /* 0x00000000021b72ca */ /* 0x000fe200000e0000 */
[----:B------:R-:W-:Y:S01]  /*3410*/  IMAD.MOV.U32 R10, RZ, RZ, RZ ;  /* 0x000000ffff0a7224 */ /* 0x000fe200078e00ff */
[----:B------:R-:W-:Y:S01]  /*3420*/  UMOV UR30, URZ ;  /* 0x000000ff001e7c82 */ /* 0x000fe20008000000 */
[----:B------:R-:W-:Y:S01]  /*3430*/  UMOV UR24, URZ ;  /* 0x000000ff00187c82 */ /* 0x000fe20008000000 */
[----:B---3--:R-:W-:Y:S01]  /*3440*/  ULEA UR26, UR4, UR26, 0x18 ;  /* 0x0000001a041a7291 */ /* 0x008fe2000f8ec0ff */
[----:B------:R-:W-:Y:S01]  /*3450*/  UMOV UR38, 0x0 ;  /* 0x0000000000267882 */ /* 0x000fe20000000000 */
[----:B------:R-:W-:-:S02]  /*3460*/  UMOV UR39, 0x4100910 ;  /* 0x0410091000277882 */ /* 0x000fc40000000000 */
[----:B------:R-:W-:Y:S02]  /*3470*/  UIADD3 UR4, UPT, UPT, UR26, 0x6800, URZ ;  /* 0x000068001a047890 */ /* 0x000fe4000fffe0ff */
[----:B------:R-:W-:Y:S02]  /*3480*/  UIADD3 UR6, UPT, UPT, UR26, 0x10800, URZ ;  /* 0x000108001a067890 */ /* 0x000fe4000fffe0ff */
[----:B----4-:R-:W-:Y:S01]  /*3490*/  UIADD3 UR5, UPT, UPT, UR5, 0x1f, URZ ;  /* 0x0000001f05057890 */ /* 0x010fe2000fffe0ff */
[----:B--2---:R-:W2:Y:S01]  /*34a0*/  LDS R0, [UR26+0x140] ;  /* 0x0001401aff007984 */ /* 0x004ea20008000800 */
[----:B-1----:R-:W-:Y:S01]  /*34b0*/  UMOV UR36, 0x0 ;  /* 0x0000000000247882 */ /* 0x002fe20000000000 */
[----:B------:R-:W-:Y:S01]  /*34c0*/  UMOV UR37, 0x4100910 ;  /* 0x0410091000257882 */ /* 0x000fe20000000000 */
[----:B------:R-:W-:Y:S02]  /*34d0*/  USHF.R.S32.HI UR40, URZ, 0x1f, UR5 ;  /* 0x0000001fff287899 */ /* 0x000fe40008011405 */
[----:B------:R-:W-:-:S02]  /*34e0*/  UISETP.GE.AND UP4, UPT, UR7, 0x1, UPT ;  /* 0x000000010700788c */ /* 0x000fc4000bf86270 */
[----:B------:R-:W-:Y:S02]  /*34f0*/  ULEA.HI UR40, UR40, UR5, URZ, 0x5 ;  /* 0x0000000528287291 */ /* 0x000fe4000f8f28ff */
[----:B------:R-:W-:Y:S02]  /*3500*/  USHF.R.U32.HI UR5, URZ, 0x4, UR4 ;  /* 0x00000004ff057899 */ /* 0x000fe40008011604 */
[----:B------:R-:W-:Y:S02]  /*3510*/  USHF.R.S32.HI UR40, URZ, 0x5, UR40 ;  /* 0x00000005ff287899 */ /* 0x000fe40008011428 */
[----:B------:R-:W-:Y:S02]  /*3520*/  USHF.R.U32.HI UR4, URZ, 0x4, UR6 ;  /* 0x00000004ff047899 */ /* 0x000fe40008011606 */
[----:B------:R-:W-:Y:S02]  /*3530*/  UISETP.LT.AND UP0, UPT, UR40, 0x1, UPT ;  /* 0x000000012800788c */ /* 0x000fe4000bf01270 */
[----:B------:R-:W-:-:S02]  /*3540*/  ULOP3.LUT UR5, UR5, 0x3fff, URZ, 0xc0, !UPT ;  /* 0x00003fff05057892 */ /* 0x000fc4000f8ec0ff */
[----:B------:R-:W-:Y:S02]  /*3550*/  ULOP3.LUT UR4, UR4, 0x3fff, URZ, 0xc0, !UPT ;  /* 0x00003fff04047892 */ /* 0x000fe4000f8ec0ff */
[----:B------:R-:W-:Y:S02]  /*3560*/  USEL UR41, UR40, 0x1, !UP0 ;  /* 0x0000000128297887 */ /* 0x000fe4000c000000 */
[----:B------:R-:W-:Y:S02]  /*3570*/  ULOP3.LUT UR28, UR5, 0x10000, URZ, 0xfc, !UPT ;  /* 0x00010000051c7892 */ /* 0x000fe4000f8efcff */
[----:B------:R-:W-:Y:S02]  /*3580*/  ULOP3.LUT UR29, UR4, 0x10000, URZ, 0xfc, !UPT ;  /* 0x00010000041d7892 */ /* 0x000fe4000f8efcff */
[----:B------:R-:W-:Y:S01]  /*3590*/  UIADD3 UR41, UPT, UPT, -UR41, URZ, URZ ;  /* 0x000000ff29297290 */ /* 0x000fe2000fffe1ff */
[----:B------:R-:W-:Y:S01]  /*35a0*/  UMOV UR34, 0x0 ;  /* 0x0000000000227882 */ /* 0x000fe20000000000 */
[----:B------:R-:W-:Y:S01]  /*35b0*/  UMOV UR35, 0x4100910 ;  /* 0x0410091000237882 */ /* 0x000fe20000000000 */
[----:B------:R-:W-:Y:S01]  /*35c0*/  UMOV UR32, 0x0 ;  /* 0x0000000000207882 */ /* 0x000fe20000000000 */
[----:B------:R-:W-:Y:S01]  /*35d0*/  UMOV UR33, 0x4100910 ;  /* 0x0410091000217882 */ /* 0x000fe20000000000 */
[----:B--2---:R-:W-:-:S15]  /*35e0*/  R2UR UR42, R0 ;  /* 0x00000000002a72ca */ /* 0x004fde00000e0000 */
.L_x_67:
[----:B------:R-:W-:Y:S02]  /*35f0*/  LEA R0, R10, UR26, 0x3 ;  /* 0x0000001a0a007c11 */ /* 0x000fe4000f8e18ff */
[----:B------:R-:W-:Y:S02]  /*3600*/  SHF.L.U32 R2, R9, 0x1f, RZ ;  /* 0x0000001f09027819 */ /* 0x000fe400000006ff */
[----:B------:R-:W-:Y:S01]  /*3610*/  PLOP3.LUT P0, PT, PT, PT, UP4, 0x80, 0x8 ;  /* 0x000000000008781c */ /* 0x000fe20003f0f048 */
[----:B------:R-:W-:Y:S01]  /*3620*/  VIADD R3, R0, 0xa0 ;  /* 0x000000a000037836 */ /* 0x000fe20000000000 */
[----:B-1----:R-:W1:Y:S02]  /*3630*/  SYNCS.PHASECHK.TRANS64.TRYWAIT P1, [R0+URZ+0x90], R2 ;  /* 0x00009002000075a7 */ /* 0x002e6400080211ff */
[----:B-1-3--:R-:W-:Y:S09]  /*3640*/  @!P1 BRA `(.L_x_61) ;  /* 0x0000004800109947 */ /* 0x00aff20003800000 */
.L_x_140:
[----:B------:R-:W-:Y:S01]  /*3650*/  LEA R4, R10, UR26, 0x4 ;  /* 0x0000001a0a047c11 */ /* 0x000fe2000f8e20ff */
[----:B------:R-:W-:Y:S01]  /*3660*/  @UP4 ULEA UR4, UR24, UR26, 0x3 ;  /* 0x0000001a18044291 */ /* 0x000fe2000f8e18ff */
[----:B------:R-:W-:Y:S01]  /*3670*/  PLOP3.LUT P2, PT, PT, PT, PT, 0x80, 0x8 ;  /* 0x000000000008781c */ /* 0x000fe20003f4f070 */
[----:B------:R-:W-:Y:S01]  /*3680*/  ULEA UR31, UR30, UR26, 0x3 ;  /* 0x0000001a1e1f7291 */ /* 0x000fe2000f8e18ff */
[----:B------:R-:W-:Y:S02]  /*3690*/  PRMT R3, RZ, 0x654, R3 ;  /* 0x00000654ff037816 */ /* 0x000fe40000000003 */
[----:B------:R-:W2:Y:S01]  /*36a0*/  LDS.128 R4, [R4+0x120] ;  /* 0x0001200004047984 */ /* 0x000ea20000000c00 */
[----:B-1----:R-:W-:Y:S02]  /*36b0*/  @P0 SHF.L.U32 R2, R8, 0x1f, RZ ;  /* 0x0000001f08020819 */ /* 0x002fe400000006ff */
[----:B------:R-:W-:Y:S01]  /*36c0*/  SHF.L.U32 R0, R11, 0x1f, RZ ;  /* 0x0000001f0b007819 */ /* 0x000fe200000006ff */
[----:B------:R-:W-:Y:S01]  /*36d0*/  @!PT LDS RZ, [RZ] ;  /* 0x00000000fffff984 */ /* 0x000fe20000000800 */
[----:B------:R-:W-:Y:S01]  /*36e0*/  @!PT LDS RZ, [RZ] ;  /* 0x00000000fffff984 */ /* 0x000fe20000000800 */
[----:B------:R-:W-:Y:S01]  /*36f0*/  @!PT LDS RZ, [RZ] ;  /* 0x00000000fffff984 */ /* 0x000fe20000000800 */
[----:B------:R-:W-:Y:S01]  /*3700*/  @!PT LDS RZ, [RZ] ;  /* 0x00000000fffff984 */ /* 0x000fe20000000800 */
[----:B------:R1:W-:Y:S06]  /*3710*/  MEMBAR.ALL.CTA ;  /* 0x0000000000007992 */ /* 0x0003ec0000008000 */
[----:B-1----:R-:W1:Y:S02]  /*3720*/  FENCE.VIEW.ASYNC.S ;  /* 0x00000000000073c6 */ /* 0x002e640000000000 */
[----:B-1----:R1:W-:Y:S01]  /*3730*/  SYNCS.ARRIVE.TRANS64.RED.A1T0 RZ, [R3+URZ], RZ ;  /* 0x000000ff03ff79a7 */ /* 0x0023e200081004ff */
[----:B------:R1:W3:Y:S01]  /*3740*/  @P0 SYNCS.PHASECHK.TRANS64.TRYWAIT P2, [UR4], R2 ;  /* 0x00000002ff0005a7 */ /* 0x0002e20008041104 */
[----:B------:R-:W-:Y:S01]  /*3750*/  ULEA.HI UR4, UR30, UR30, URZ, 0x1 ;  /* 0x0000001e1e047291 */ /* 0x000fe2000f8f08ff */
[----:B--2---:R-:W-:-:S03]  /*3760*/  LOP3.LUT P1, RZ, R6, 0x1, RZ, 0xc0, !PT ;  /* 0x0000000106ff7812 */ /* 0x004fc6000782c0ff */
[----:B------:R-:W-:Y:S02]  /*3770*/  USHF.L.U32 UR11, UR4, 0x5, URZ ;  /* 0x00000005040b7899 */ /* 0x000fe400080006ff */
[----:B------:R-:W-:Y:S02]  /*3780*/  ULOP3.LUT UR4, UR4, 0xffe, URZ, 0xc0, !UPT ;  /* 0x00000ffe04047892 */ /* 0x000fe4000f8ec0ff */
[----:B------:R-:W-:Y:S02]  /*3790*/  ULOP3.LUT UR11, UR11, 0xffffffc0, URZ, 0xc0, !UPT ;  /* 0xffffffc00b0b7892 */ /* 0x000fe4000f8ec0ff */
[----:B------:R-:W-:Y:S02]  /*37a0*/  UIADD3 UR4, UPT, UPT, -UR4, UR30, URZ ;  /* 0x0000001e04047290 */ /* 0x000fe4000fffe1ff */
[----:B------:R-:W-:Y:S01]  /*37b0*/  UIADD3 UR11, UPT, UPT, UR42, UR11, URZ ;  /* 0x0000000b2a0b7290 */ /* 0x000fe2000fffe0ff */
[----:B------:R-:W2:Y:S03]  /*37c0*/  SYNCS.PHASECHK.TRANS64.TRYWAIT P0, [UR31+0xd0], R0 ;  /* 0x0000d000ff0075a7 */ /* 0x000ea6000800111f */
[----:B------:R-:W-:Y:S01]  /*37d0*/  ULEA UR11, UR4, UR11, 0x14 ;  /* 0x0000000b040b7291 */ /* 0x000fe2000f8ea0ff */
[----:B-123--:R-:W-:Y:S11]  /*37e0*/  @!P0 BRA `(.L_x_62) ;  /* 0x0000004400bc8947 */ /* 0x00eff60003800000 */
.L_x_142:
[----:B------:R-:W-:Y:S01]  /*37f0*/  IADD3 R10, PT, PT, R10, 0x1, RZ ;  /* 0x000000010a0a7810 */ /* 0x000fe20007ffe0ff */
[----:B------:R-:W-:Y:S06]  /*3800*/  BRA.U !UP4, `(.L_x_63) ;  /* 0x000000010cc07547 */ /* 0x000fec000b800000 */
[----:B------:R-:W-:Y:S01]  /*3810*/  UPLOP3.LUT UP2, UPT, UPT, UPT, UPT, 0x40, 0x4 ;  /* 0x000000000004789c */ /* 0x000fe20003f4e870 */
[----:B------:R-:W-:Y:S01]  /*3820*/  UMOV UR23, UR41 ;  /* 0x0000002900177c82 */ /* 0x000fe20008000000 */
[----:B------:R-:W-:Y:S01]  /*3830*/  UMOV UR22, UR40 ;  /* 0x0000002800167c82 */ /* 0x000fe20008000000 */
[----:B------:R-:W-:-:S08]  /*3840*/  UMOV UR10, UR24 ;  /* 0x00000018000a7c82 */ /* 0x000fd00008000000 */
.L_x_66:
[----:B------:R-:W-:Y:S02]  /*3850*/  UIADD3 UR23, UPT, UPT, UR23, 0x1, URZ ;  /* 0x0000000117177890 */ /* 0x000fe4000fffe0ff */
[----:B--2---:R-:W-:Y:S02]  /*3860*/  ULEA UR5, UR10, UR26, 0x3 ;  /* 0x0000001a0a057291 */ /* 0x004fe4000f8e18ff */
[----:B------:R-:W-:Y:S01]  /*3870*/  UISETP.NE.AND UP3, UPT, UR23, URZ, UPT ;  /* 0x000000ff1700728c */ /* 0x000fe2000bf65270 */
[----:B---3--:R-:W-:Y:S10]  /*3880*/  @P2 BRA `(.L_x_64) ;  /* 0x00000000000c2947 */ /* 0x008ff40003800000 */
[----:B-1----:R-:W-:Y:S04]  /*3890*/  SHF.L.U32 R2, R8, 0x1f, RZ ;  /* 0x0000001f08027819 */ /* 0x002fe800000006ff */
[----:B------:R-:W1:Y:S02]  /*38a0*/  SYNCS.PHASECHK.TRANS64.TRYWAIT P0, [UR5], R2 ;  /* 0x00000002ff0075a7 */ /* 0x000e640008001105 */
[----:B-1----:R-:W-:Y:S05]  /*38b0*/  @!P0 BRA `(.L_x_65) ;  /* 0x0000004400a08947 */ /* 0x002fea0003800000 */
.L_x_64:
[----:B------:R-:W-:Y:S01]  /*38c0*/  UISETP.NE.AND UP0, UPT, UR22, 0x1, UPT ;  /* 0x000000011600788c */ /* 0x000fe2000bf05270 */
[----:B------:R-:W-:Y:S01]  /*38d0*/  PLOP3.LUT P2, PT, PT, PT, PT, 0x80, 0x8 ;  /* 0x000000000008781c */ /* 0x000fe20003f4f070 */
[----:B------:R-:W-:Y:S02]  /*38e0*/  UIADD3 UR4, UPT, UPT, UR10, 0x1, URZ ;  /* 0x000000010a047890 */ /* 0x000fe4000fffe0ff */
[----:B------:R-:W-:Y:S02]  /*38f0*/  UIADD3 UR25, UPT, UPT, UR5, 0x28, URZ ;  /* 0x0000002805197890 */ /* 0x000fe4000fffe0ff */
[----:B------:R-:W-:Y:S01]  /*3900*/  UISETP.NE.AND UP1, UPT, UR4, 0x5, UPT ;  /* 0x000000050400788c */ /* 0x000fe2000bf25270 */
[----:B------:R-:W-:Y:S01]  /*3910*/  PLOP3.LUT P0, PT, PT, PT, UP0, 0x80, 0x8 ;  /* 0x000000000008781c */ /* 0x000fe20003f0f008 */
[----:B------:R-:W-:Y:S02]  /*3920*/  UIADD3 UR22, UPT, UPT, UR22, -0x1, URZ ;  /* 0xffffffff16167890 */ /* 0x000fe4000fffe0ff */
[----:B------:R-:W-:Y:S02]  /*3930*/  USEL UR6, URZ, 0x1, UP1 ;  /* 0x00000001ff067887 */ /* 0x000fe40008800000 */
[----:B------:R-:W-:Y:S01]  /*3940*/  USEL UR24, UR4, URZ, UP1 ;  /* 0x000000ff04187287 */ /* 0x000fe20008800000 */
[----:B------:R-:W-:Y:S01]  /*3950*/  UMOV UR7, 0x40004040 ;  /* 0x4000404000077882 */ /* 0x000fe20000000000 */
[----:B------:R-:W-:Y:S02]  /*3960*/  UMOV UR5, 0x40004040 ;  /* 0x4000404000057882 */ /* 0x000fe40000000000 */
[----:B------:R-:W-:Y:S01]  /*3970*/  @UP0 ULEA UR4, UR24, UR26, 0x3 ;  /* 0x0000001a18040291 */ /* 0x000fe2000f8e18ff */
[----:B------:R-:W-:Y:S01]  /*3980*/  LOP3.LUT R8, R8, UR6, RZ, 0x3c, !PT ;  /* 0x0000000608087c12 */ /* 0x000fe2000f8e3cff */
[----:B------:R-:W-:Y:S01]  /*3990*/  ULEA UR6, UR10, UR29, 0x9 ;  /* 0x0000001d0a067291 */ /* 0x000fe2000f8e48ff */
[----:B------:R-:W-:Y:S02]  /*39a0*/  UMOV UR21, 0x40004040 ;  /* 0x4000404000157882 */ /* 0x000fe40000000000 */
[----:B-1----:R-:W-:Y:S01]  /*39b0*/  @P0 SHF.L.U32 R0, R8, 0x1f, RZ ;  /* 0x0000001f08000819 */ /* 0x002fe200000006ff */
[----:B------:R-:W-:Y:S02]  /*39c0*/  UIADD3 UR20, UPT, UPT, UR6, 0x2, URZ ;  /* 0x0000000206147890 */ /* 0x000fe4000fffe0ff */
[----:B------:R-:W-:Y:S01]  /*39d0*/  UIADD3 UR16, UPT, UPT, UR6, 0x4, URZ ;  /* 0x0000000406107890 */ /* 0x000fe2000fffe0ff */
[----:B------:R2:W3:Y:S01]  /*39e0*/  @P0 SYNCS.PHASECHK.TRANS64.TRYWAIT P2, [UR4], R0 ;  /* 0x00000000ff0005a7 */ /* 0x0004e20008041104 */
[----:B------:R-:W-:Y:S02]  /*39f0*/  ULEA UR4, UR10, UR28, 0x9 ;  /* 0x0000001c0a047291 */ /* 0x000fe4000f8e48ff */
[----:B------:R-:W-:Y:S02]  /*3a00*/  UIADD3 UR12, UPT, UPT, UR6, 0x6, URZ ;  /* 0x00000006060c7890 */ /* 0x000fe4000fffe0ff */
[----:B------:R-:W-:Y:S02]  /*3a10*/  UIADD3 UR18, UPT, UPT, UR4, 0x2, URZ ;  /* 0x0000000204127890 */ /* 0x000fe4000fffe0ff */
[----:B------:R-:W-:Y:S02]  /*3a20*/  UIADD3 UR14, UPT, UPT, UR4, 0x4, URZ ;  /* 0x00000004040e7890 */ /* 0x000fe4000fffe0ff */
[----:B------:R-:W-:Y:S01]  /*3a30*/  UIADD3 UR8, UPT, UPT, UR4, 0x6, URZ ;  /* 0x0000000604087890 */ /* 0x000fe2000fffe0ff */
[----:B------:R2:W-:Y:S01]  /*3a40*/  UTCHMMA gdesc[UR4], gdesc[UR6], tmem[UR11], tmem[UR38], idesc[UR39], UP2 ;  /* 0x00ff2606040075ea */ /* 0x0005e2000900000b */
[----:B------:R-:W-:Y:S01]  /*3a50*/  UPLOP3.LUT UP2, UPT, UPT, UPT, UPT, 0x80, 0x8 ;  /* 0x000000000008789c */ /* 0x000fe20003f4f070 */
[----:B------:R-:W-:Y:S01]  /*3a60*/  UMOV UR19, 0x40004040 ;  /* 0x4000404000137882 */ /* 0x000fe20000000000 */
[----:B------:R-:W-:Y:S01]  /*3a70*/  UMOV UR17, 0x40004040 ;  /* 0x4000404000117882 */ /* 0x000fe20000000000 */
[----:B------:R2:W-:Y:S01]  /*3a80*/  UTCHMMA gdesc[UR18], gdesc[UR20], tmem[UR11], tmem[UR36], idesc[UR37], UPT ;  /* 0x00ff2414120075ea */ /* 0x0005e2000b80000b */
[----:B------:R-:W-:Y:S01]  /*3a90*/  UMOV UR15, 0x40004040 ;  /* 0x40004040000f7882 */ /* 0x000fe20000000000 */
[----:B------:R-:W-:Y:S01]  /*3aa0*/  UMOV UR13, 0x40004040 ;  /* 0x40004040000d7882 */ /* 0x000fe20000000000 */
[----:B------:R-:W-:Y:S01]  /*3ab0*/  UMOV UR9, 0x40004040 ;  /* 0x4000404000097882 */ /* 0x000fe20000000000 */
[----:B------:R2:W-:Y:S01]  /*3ac0*/  UTCHMMA gdesc[UR14], gdesc[UR16], tmem[UR11], tmem[UR34], idesc[UR35], UPT ;  /* 0x00ff22100e0075ea */ /* 0x0005e2000b80000b */
[----:B------:R2:W-:Y:S01]  /*3ad0*/  UTCHMMA gdesc[UR8], gdesc[UR12], tmem[UR11], tmem[UR32], idesc[UR33], UPT ;  /* 0x00ff200c080075ea */ /* 0x0005e2000b80000b */
[----:B------:R2:W-:Y:S01]  /*3ae0*/  UTCBAR.MULTICAST [UR25], URZ, UR27 ;  /* 0x000000ff190073e9 */ /* 0x0005e2000800081b */
[----:B------:R-:W-:Y:S01]  /*3af0*/  UMOV UR10, UR24 ;  /* 0x00000018000a7c82 */ /* 0x000fe20008000000 */
[----:B------:R-:W-:Y:S05]  /*3b00*/  BRA.U UP3, `(.L_x_66) ;  /* 0xfffffffd03507547 */ /* 0x000fea000b83ffff */
.L_x_63:
[----:B--2---:R-:W-:Y:S01]  /*3b10*/  UIADD3 UR4, UPT, UPT, UR30, 0x1, URZ ;  /* 0x000000011e047890 */ /* 0x004fe2000fffe0ff */
[C---:B------:R-:W-:Y:S01]  /*3b20*/  ISETP.NE.AND P0, PT, R10.reuse, 0x2, PT ;  /* 0x000000020a00780c */ /* 0x040fe20003f05270 */
[----:B------:R-:W-:Y:S02]  /*3b30*/  UIADD3 UR5, UPT, UPT, UR31, 0xb0, URZ ;  /* 0x000000b01f057890 */ /* 0x000fe4000fffe0ff */
[----:B------:R-:W-:Y:S01]  /*3b40*/  UISETP.NE.AND UP0, UPT, UR4, 0x4, UPT ;  /* 0x000000040400788c */ /* 0x000fe2000bf05270 */
[----:B-1----:R-:W-:Y:S02]  /*3b50*/  SEL R0, RZ, 0x1, P0 ;  /* 0x00000001ff007807 */ /* 0x002fe40000000000 */
[----:B------:R-:W-:Y:S01]  /*3b60*/  SEL R10, R10, RZ, P0 ;  /* 0x000000ff0a0a7207 */ /* 0x000fe20000000000 */
[----:B------:R-:W-:Y:S01]  /*3b70*/  USEL UR6, URZ, 0x1, UP0 ;  /* 0x00000001ff067887 */ /* 0x000fe20008000000 */
[----:B------:R-:W-:Y:S01]  /*3b80*/  LOP3.LUT R9, R9, R0, RZ, 0x3c, !PT ;  /* 0x0000000009097212 */ /* 0x000fe200078e3cff */
[----:B------:R-:W-:Y:S01]  /*3b90*/  USEL UR30, UR4, URZ, UP0 ;  /* 0x000000ff041e7287 */ /* 0x000fe20008000000 */
[----:B------:R1:W-:Y:S03]  /*3ba0*/  UTCBAR [UR5], URZ ;  /* 0x000000ff050073e9 */ /* 0x0003e600080000ff */
[----:B------:R-:W-:Y:S01]  /*3bb0*/  LOP3.LUT R11, R11, UR6, RZ, 0x3c, !PT ;  /* 0x000000060b0b7c12 */ /* 0x000fe2000f8e3cff */
[----:B------:R-:W-:Y:S07]  /*3bc0*/  @P1 BRA `(.L_x_67) ;  /* 0xfffffff800881947 */ /* 0x000fee000383ffff */
[----:B------:R-:W2:Y:S01]  /*3bd0*/  S2UR UR8, SR_CgaCtaId ;  /* 0x00000000000879c3 */ /* 0x000ea20000008800 */
[----:B------:R-:W-:Y:S01]  /*3be0*/  ELECT P0, URZ, PT ;  /* 0x0000000000ff782f */ /* 0x000fe20003800000 */
[----:B------:R-:W-:Y:S01]  /*3bf0*/  IMAD.MOV.U32 R0, RZ, RZ, 0x1 ;  /* 0x00000001ff007424 */ /* 0x000fe200078e00ff */
[----:B------:R-:W-:Y:S01]  /*3c00*/  UIADD3 UR26, UPT, UPT, UR26, 0xd0, URZ ;  /* 0x000000d01a1a7890 */ /* 0x000fe2000fffe0ff */
[----:B------:R-:W-:Y:S01]  /*3c10*/  SHF.L.U32 R2, R11, 0x1f, RZ ;  /* 0x0000001f0b027819 */ /* 0x000fe200000006ff */
[----:B------:R-:W-:-:S03]  /*3c20*/  UMOV UR4, 0x40 ;  /* 0x0000004000047882 */ /* 0x000fc60000000000 */
[----:B------:R-:W-:Y:S01]  /*3c30*/  UVIRTCOUNT.DEALLOC.SMPOOL 0x80 ;  /* 0x000000800000784c */ /* 0x000fe20000000000 */
[----:B--2---:R-:W-:Y:S02]  /*3c40*/  ULEA UR8, UR8, UR4, 0x18 ;  /* 0x0000000408087291 */ /* 0x004fe4000f8ec0ff */
[----:B------:R-:W-:-:S07]  /*3c50*/  ULEA UR4, UR30, UR26, 0x3 ;  /* 0x0000001a1e047291 */ /* 0x000fce000f8e18ff */
[----:B------:R2:W-:Y:S02]  /*3c60*/  @P0 STS.U8 [UR8+0x1c], R0 ;  /* 0x00001c00ff000988 */ /* 0x0005e40008000008 */
[----:B------:R-:W4:Y:S02]  /*3c70*/  SYNCS.PHASECHK.TRANS64.TRYWAIT P0, [UR4], R2 ;  /* 0x00000002ff0075a7 */ /* 0x000f240008001104 */
[----:B--2-4-:R-:W-:Y:S05]  /*3c80*/  @!P0 BRA `(.L_x_68) ;  /* 0x0000004000c48947 */ /* 0x014fea0003800000 */
.L_x_145:
[----:B------:R-:W-:-:S04]  /*3c90*/  UIADD3 UR4, UPT, UPT, UR30, 0x1, URZ ;  /* 0x000000011e047890 */ /* 0x000fc8000fffe0ff */
[----:B------:R-:W-:-:S04]  /*3ca0*/  UISETP.NE.AND UP0, UPT, UR4, 0x4, UPT ;  /* 0x000000040400788c */ /* 0x000fc8000bf05270 */
[----:B------:R-:W-:Y:S02]  /*3cb0*/  USEL UR6, URZ, 0x1, UP0 ;  /* 0x00000001ff067887 */ /* 0x000fe40008000000 */
[----:B------:R-:W-:-:S04]  /*3cc0*/  USEL UR4, UR4, URZ, UP0 ;  /* 0x000000ff04047287 */ /* 0x000fc80008000000 */
[----:B-1----:R-:W-:Y:S01]  /*3cd0*/  ULEA UR5, UR4, UR26, 0x3 ;  /* 0x0000001a04057291 */ /* 0x002fe2000f8e18ff */
[----:B--2---:R-:W-:-:S04]  /*3ce0*/  LOP3.LUT R2, R11, UR6, RZ, 0x3c, !PT ;  /* 0x000000060b027c12 */ /* 0x004fc8000f8e3cff */
[----:B------:R-:W-:-:S04]  /*3cf0*/  SHF.L.U32 R3, R2, 0x1f, RZ ;  /* 0x0000001f02037819 */ /* 0x000fc800000006ff */
[----:B------:R-:W1:Y:S02]  /*3d00*/  SYNCS.PHASECHK.TRANS64.TRYWAIT P0, [UR5], R3 ;  /* 0x00000003ff0075a7 */ /* 0x000e640008001105 */
[----:B-1----:R-:W-:Y:S05]  /*3d10*/  @!P0 BRA `(.L_x_69) ;  /* 0x0000004000b88947 */ /* 0x002fea0003800000 */
.L_x_147:
        /* <DEDUP_REMOVED lines=9> */
.L_x_149:
[----:B------:R-:W-:-:S04]  /*3db0*/  UIADD3 UR4, UPT, UPT, UR4, 0x1, URZ ;  /* 0x0000000104047890 */ /* 0x000fc8000fffe0ff */
[----:B------:R-:W-:-:S04]  /*3dc0*/  UISETP.NE.AND UP0, UPT, UR4, 0x4, UPT ;  /* 0x000000040400788c */ /* 0x000fc8000bf05270 */
[----:B------:R-:W-:Y:S02]  /*3dd0*/  USEL UR5, URZ, 0x1, UP0 ;  /* 0x00000001ff057887 */ /* 0x000fe40008000000 */
[----:B------:R-:W-:-:S04]  /*3de0*/  USEL UR4, UR4, URZ, UP0 ;  /* 0x000000ff04047287 */ /* 0x000fc80008000000 */
[----:B------:R-:W-:Y:S01]  /*3df0*/  ULEA UR4, UR4, UR26, 0x3 ;  /* 0x0000001a04047291 */ /* 0x000fe2000f8e18ff */
[----:B------:R-:W-:-:S04]  /*3e00*/  LOP3.LUT R2, R2, UR5, RZ, 0x3c, !PT ;  /* 0x0000000502027c12 */ /* 0x000fc8000f8e3cff */
[----:B------:R-:W-:-:S04]  /*3e10*/  SHF.L.U32 R2, R2, 0x1f, RZ ;  /* 0x0000001f02027819 */ /* 0x000fc800000006ff */
[----:B------:R-:W2:Y:S02]  /*3e20*/  SYNCS.PHASECHK.TRANS64.TRYWAIT P0, [UR4], R2 ;  /* 0x00000002ff0075a7 */ /* 0x000ea40008001104 */
[----:B--2---:R-:W-:Y:S05]  /*3e30*/  @!P0 BRA `(.L_x_71) ;  /* 0x0000004000a08947 */ /* 0x004fea0003800000 */
.L_x_151:
[----:B------:R-:W-:Y:S01]  /*3e40*/  NOP ;  /* 0x0000000000007918 */ /* 0x000fe20000000000 */
[----:B-1----:R-:W1:Y:S01]  /*3e50*/  LDS R0, [UR8+0x14] ;  /* 0x00001408ff007984 */ /* 0x002e620008000800 */
[----:B------:R-:W-:Y:S01]  /*3e60*/  ULOP3.LUT UR4, UR42, 0xffff, URZ, 0xc0, !UPT ;  /* 0x0000ffff2a047892 */ /* 0x000fe2000f8ec0ff */
[----:B------:R-:W-:Y:S01]  /*3e70*/  UMOV UR5, 0xffff ;  /* 0x0000ffff00057882 */ /* 0x000fe20000000000 */
[----:B------:R-:W-:Y:S02]  /*3e80*/  UMOV UR6, 0x1 ;  /* 0x0000000100067882 */ /* 0x000fe40000000000 */
[----:B------:R-:W-:-:S04]  /*3e90*/  USHF.R.U32.HI UR4, URZ, 0x5, UR4 ;  /* 0x00000005ff047899 */ /* 0x000fc80008011604 */
[----:B------:R-:W-:Y:S02]  /*3ea0*/  USHF.L.U32 UR5, UR5, UR4, URZ ;  /* 0x0000000405057299 */ /* 0x000fe400080006ff */
[----:B------:R-:W-:-:S04]  /*3eb0*/  USHF.L.U32 UR4, UR6, UR4, URZ ;  /* 0x0000000406047299 */ /* 0x000fc800080006ff */
[----:B-1----:R-:W-:-:S04]  /*3ec0*/  LOP3.LUT R0, R0, UR5, RZ, 0xc0, !PT ;  /* 0x0000000500007c12 */ /* 0x002fc8000f8ec0ff */
[----:B------:R-:W-:-:S13]  /*3ed0*/  ISETP.NE.AND P0, PT, R0, UR5, PT ;  /* 0x0000000500007c0c */ /* 0x000fda000bf05270 */
[----:B------:R-:W-:Y:S05]  /*3ee0*/  @P0 BRA `(.L_x_72) ;  /* 0x0000000000580947 */ /* 0x000fea0003800000 */
[----:B------:R-:W1:Y:S02]  /*3ef0*/  LDS R0, [UR8+0x18] ;  /* 0x00001808ff007984 */ /* 0x000e640008000800 */
[----:B-1----:R-:W-:-:S04]  /*3f00*/  LOP3.LUT R0, R0, UR4, RZ, 0xc0, !PT ;  /* 0x0000000400007c12 */ /* 0x002fc8000f8ec0ff */
[----:B------:R-:W-:-:S13]  /*3f10*/  ISETP.NE.AND P0, PT, R0, UR4, PT ;  /* 0x0000000400007c0c */ /* 0x000fda000bf05270 */
[----:B------:R-:W-:Y:S05]  /*3f20*/  @P0 BRA `(.L_x_73) ;  /* 0x00000000003c0947 */ /* 0x000fea0003800000 */
[----:B------:R-:W1:Y:S01]  /*3f30*/  S2R R2, SR_LANEID ;  /* 0x0000000000027919 */ /* 0x000e620000000000 */
[----:B------:R-:W-:-:S06]  /*3f40*/  ULOP3.LUT UR5, URZ, UR5, URZ, 0x33, !UPT ;  /* 0x00000005ff057292 */ /* 0x000fcc000f8e33ff */
[----:B------:R-:W-:-:S04]  /*3f50*/  IMAD.U32 R0, RZ, RZ, UR5 ;  /* 0x00000005ff007e24 */ /* 0x000fc8000f8e00ff */
[----:B------:R2:W4:Y:S02]  /*3f60*/  REDUX UR7, R0 ;  /* 0x00000000000773c4 */ /* 0x0005240000000000 */
[----:B------:R1:W-:Y:S01]  /*3f70*/  UTCATOMSWS.AND URZ, UR5 ;  /* 0x0000000500ff79e3 */ /* 0x0003e20008000000 */
[----:B--2---:R-:W-:Y:S01]  /*3f80*/  LOP3.LUT R0, RZ, UR4, RZ, 0x33, !PT ;  /* 0x00000004ff007c12 */ /* 0x004fe2000f8e33ff */
[----:B------:R-:W-:Y:S02]  /*3f90*/  VOTEU.ANY UR4, UPT, PT ;  /* 0x0000000000047886 */ /* 0x000fe400038e0100 */
[----:B------:R-:W-:Y:S02]  /*3fa0*/  UFLO.U32 UR4, UR4 ;  /* 0x00000004000472bd */ /* 0x000fe400080e0000 */
[----:B------:R-:W2:Y:S04]  /*3fb0*/  REDUX UR6, R0 ;  /* 0x00000000000673c4 */ /* 0x000ea80000000000 */
[----:B-1----:R-:W-:-:S02]  /*3fc0*/  ISETP.EQ.U32.AND P0, PT, R2, UR4, PT ;  /* 0x0000000402007c0c */ /* 0x002fc4000bf02070 */
[----:B----4-:R-:W-:-:S11]  /*3fd0*/  MOV R2, UR7 ;  /* 0x0000000700027c02 */ /* 0x010fd60008000f00 */
[----:B------:R1:W-:Y:S01]  /*3fe0*/  @P0 ATOMS.AND RZ, [UR8+0x14], R2 ;  /* 0x00001402ffff098c */ /* 0x0003e2000a800008 */
[----:B--2---:R-:W-:-:S05]  /*3ff0*/  IMAD.U32 R0, RZ, RZ, UR6 ;  /* 0x00000006ff007e24 */ /* 0x004fca000f8e00ff */
[----:B------:R1:W-:Y:S01]  /*4000*/  @P0 ATOMS.AND RZ, [UR8+0x18], R0 ;  /* 0x00001800ffff098c */ /* 0x0003e2000a800008 */
[----:B------:R-:W-:Y:S05]  /*4010*/  BRA `(.L_x_74) ;  /* 0x0000000000147947 */ /* 0x000fea0003800000 */
.L_x_73:
[----:B------:R-:W-:Y:S02]  /*4020*/  MOV R2, 0x4040 ;  /* 0x0000404000027802 */ /* 0x000fe40000000f00 */
[----:B---3-5:R-:W-:Y:S05]  /*4030*/  CALL.REL.NOINC `($__internal_0_$__cuda_sm10x_tcgen05_guardrail_trap_col_being_dealloced_not_returned_by_alloc) ;  /* 0x0000004400147944 */ /* 0x028fea0003c00000 */
[----:B------:R-:W-:Y:S05]  /*4040*/  BRA `(.L_x_74) ;  /* 0x0000000000087947 */ /* 0x000fea0003800000 */
.L_x_72:
[----:B------:R-:W-:Y:S02]  /*4050*/  MOV R2, 0x4070 ;  /* 0x0000407000027802 */ /* 0x000fe40000000f00 */
[----:B---3-5:R-:W-:Y:S05]  /*4060*/  CALL.REL.NOINC `($__internal_2_$__cuda_sm10x_tcgen05_guardrail_trap_unallocated_columns_being_dealloced) ;  /* 0x0000004400207944 */ /* 0x028fea0003c00000 */
.L_x_74:
[----:B------:R-:W-:Y:S01]  /*4070*/  NOP ;  /* 0x0000000000007918 */ /* 0x000fe20000000000 */
[----:B------:R-:W-:Y:S05]  /*4080*/  EXIT ;  /* 0x000000000000794d */ /* 0x000fea0003800000 */
.L_x_56:
[----:B------:R-:W-:-:S09]  /*4090*/  UISETP.NE.OR UP0, UPT, UR22, 0x3, !UP3 ;  /* 0x000000031600788c */ /* 0x000fd2000df05670 */
[----:B------:R-:W-:Y:S05]  /*40a0*/  BRA.U UP0, `(.L_x_75) ;  /* 0x0000000d00f07547 */ /* 0x000fea000b800000 */
[----:B------:R-:W2:Y:S01]  /*40b0*/  LDCU UR27, c[0x0][0x370] ;  /* 0x00006e00ff1b77ac */ /* 0x000ea20008000800 */
[----:B------:R-:W3:Y:S01]  /*40c0*/  LDC.64 R16, c[0x0][0x348] ;  /* 0x0000d200ff107b82 */ /* 0x000ee20000000a00 */
[----:B------:R-:W-:Y:S02]  /*40d0*/  HFMA2 R13, -RZ, RZ, 0, 0 ;  /* 0x00000000ff0d7431 */ /* 0x000fe400000001ff */
[----:B------:R-:W-:Y:S01]  /*40e0*/  IMAD.MOV.U32 R15, RZ, RZ, 0x1 ;  /* 0x00000001ff0f7424 */ /* 0x000fe200078e00ff */
[----:B------:R-:W2:Y:S01]  /*40f0*/  LDCU.128 UR44, c[0x0][0xb10] ;  /* 0x00016200ff2c77ac */ /* 0x000ea20008000c00 */
[----:B------:R-:W-:Y:S01]  /*4100*/  IMAD.MOV.U32 R14, RZ, RZ, RZ ;  /* 0x000000ffff0e7224 */ /* 0x000fe200078e00ff */
[----:B------:R-:W-:Y:S01]  /*4110*/  MOV R7, 0x2000 ;  /* 0x0000200000077802 */ /* 0x000fe20000000f00 */
[----:B------:R-:W4:Y:S01]  /*4120*/  LDCU UR26, c[0x0][0x374] ;  /* 0x00006e80ff1a77ac */ /* 0x000f220008000800 */
[----:B------:R-:W1:Y:S01]  /*4130*/  LDC.64 R2, c[0x0][0x888] ;  /* 0x00022200ff027b82 */ /* 0x000e620000000a00 */
[----:B------:R-:W4:Y:S01]  /*4140*/  LDCU UR15, c[0x0][0xb0c] ;  /* 0x00016180ff0f77ac */ /* 0x000f220008000800 */
[----:B------:R-:W4:Y:S06]  /*4150*/  LDCU UR31, c[0x0][0xb20] ;  /* 0x00016400ff1f77ac */ /* 0x000f2c0008000800 */
[----:B------:R-:W1:Y:S01]  /*4160*/  LDC.64 R4, c[0x0][0x890] ;  /* 0x00022400ff047b82 */ /* 0x000e620000000a00 */
[----:B------:R-:W3:Y:S01]  /*4170*/  LDCU UR4, c[0x0][0xb30] ;  /* 0x00016600ff0477ac */ /* 0x000ee20008000800 */
[----:B--2---:R-:W-:-:S02]  /*4180*/  UIMAD.WIDE.U32 UR6, UR27, UR44, URZ ;  /* 0x0000002c1b0672a5 */ /* 0x004fc4000f8e00ff */
[----:B----4-:R-:W-:Y:S01]  /*4190*/  UIMAD.WIDE.U32 UR8, UR26, UR47, URZ ;  /* 0x0000002f1a0872a5 */ /* 0x010fe2000f8e00ff */
[----:B------:R-:W-:Y:S01]  /*41a0*/  UMOV UR24, 0x400 ;  /* 0x0000040000187882 */ /* 0x000fe20000000000 */
[----:B------:R-:W-:-:S03]  /*41b0*/  UPLOP3.LUT UP3, UPT, UPT, UPT, UPT, 0x40, 0x4 ;  /* 0x000000000004789c */ /* 0x000fc60003f6e870 */
[----:B------:R-:W-:Y:S01]  /*41c0*/  UMOV UR6, UR7 ;  /* 0x0000000700067c82 */ /* 0x000fe20008000000 */
[----:B------:R-:W-:Y:S01]  /*41d0*/  UISETP.GE.AND UP0, UPT, UR40, 0x1, UPT ;  /* 0x000000012800788c */ /* 0x000fe2000bf06270 */
[----:B------:R-:W-:Y:S01]  /*41e0*/  UMOV UR28, UR9 ;  /* 0x00000009001c7c82 */ /* 0x000fe20008000000 */
[----:B------:R-:W-:Y:S01]  /*41f0*/  UISETP.NE.AND UP4, UPT, UR40, 0x1, UPT ;  /* 0x000000012800788c */ /* 0x000fe2000bf85270 */
[----:B------:R-:W2:Y:S01]  /*4200*/  LDCU.64 UR16, c[0x0][0xb28] ;  /* 0x00016500ff1077ac */ /* 0x000ea20008000a00 */
[----:B------:R-:W-:Y:S02]  /*4210*/  ULEA UR24, UR54, UR24, 0x18 ;  /* 0x0000001836187291 */ /* 0x000fe4000f8ec0ff */
[----:B------:R-:W-:Y:S02]  /*4220*/  UISETP.NE.AND UP6, UPT, UR15, 0x1, UPT ;  /* 0x000000010f00788c */ /* 0x000fe4000bfc5270 */
[----:B------:R-:W-:Y:S02]  /*4230*/  UISETP.NE.AND UP5, UPT, UR46, 0x1, UPT ;  /* 0x000000012e00788c */ /* 0x000fe4000bfa5270 */
[----:B------:R-:W-:-:S02]  /*4240*/  USHF.R.U32.HI UR30, URZ, UR45, UR6 ;  /* 0x0000002dff1e7299 */ /* 0x000fc40008011606 */
[----:B------:R-:W-:Y:S02]  /*4250*/  USHF.R.U32.HI UR28, URZ, UR31, UR28 ;  /* 0x0000001fff1c7299 */ /* 0x000fe4000801161c */
[----:B---3--:R-:W-:Y:S01]  /*4260*/  UISETP.NE.AND UP2, UPT, UR4, 0x1, UPT ;  /* 0x000000010400788c */ /* 0x008fe2000bf45270 */
[----:B------:R-:W-:-:S10]  /*4270*/  UMOV UR12, URZ ;  /* 0x000000ff000c7c82 */ /* 0x000fd40008000000 */
.L_x_84:
[C---:B------:R-:W-:Y:S02]  /*4280*/  LEA R12, R14.reuse, UR24, 0x3 ;  /* 0x000000180e0c7c11 */ /* 0x040fe4000f8e18ff */
[----:B------:R-:W-:Y:S02]  /*4290*/  SHF.L.U32 R0, R13, 0x1f, RZ ;  /* 0x0000001f0d007819 */ /* 0x000fe400000006ff */
[----:B------:R-:W-:Y:S02]  /*42a0*/  LEA R8, R14, UR24, 0x4 ;  /* 0x000000180e087c11 */ /* 0x000fe4000f8e20ff */
[----:B---3--:R-:W3:Y:S02]  /*42b0*/  SYNCS.PHASECHK.TRANS64.TRYWAIT P0, [R12+URZ+0x90], R0 ;  /* 0x000090000c0075a7 */ /* 0x008ee400080011ff */
[----:B---3--:R-:W-:Y:S05]  /*42c0*/  @!P0 BRA `(.L_x_76) ;  /* 0x0000003c00948947 */ /* 0x008fea0003800000 */
.L_x_152:
[----:B------:R-:W4:Y:S01]  /*42d0*/  LDS.128 R8, [R8+0x120] ;  /* 0x0001200008087984 */ /* 0x000f220000000c00 */
[----:B------:R-:W-:Y:S01]  /*42e0*/  UISETP.GE.AND UP0, UPT, UR40, 0x1, UPT ;  /* 0x000000012800788c */ /* 0x000fe2000bf06270 */
[----:B------:R-:W-:Y:S01]  /*42f0*/  @!PT LDS RZ, [RZ] ;  /* 0x00000000fffff984 */ /* 0x000fe20000000800 */
[----:B------:R-:W-:Y:S01]  /*4300*/  @!PT LDS RZ, [RZ] ;  /* 0x00000000fffff984 */ /* 0x000fe20000000800 */
[----:B------:R-:W-:Y:S01]  /*4310*/  @!PT LDS RZ, [RZ] ;  /* 0x00000000fffff984 */ /* 0x000fe20000000800 */
[----:B------:R-:W-:Y:S01]  /*4320*/  @!PT LDS RZ, [RZ] ;  /* 0x00000000fffff984 */ /* 0x000fe20000000800 */
[----:B------:R1:W-:Y:S06]  /*4330*/  MEMBAR.ALL.CTA ;  /* 0x0000000000007992 */ /* 0x0003ec0000008000 */
[----:B-1----:R-:W1:Y:S01]  /*4340*/  FENCE.VIEW.ASYNC.S ;  /* 0x00000000000073c6 */ /* 0x002e620000000000 */
[----:B----4-:R-:W-:Y:S11]  /*4350*/  LOP3.LUT P0, RZ, R10, 0x1, RZ, 0xc0, !PT ;  /* 0x000000010aff7812 */ /* 0x010ff6000780c0ff */
[----:B------:R-:W-:Y:S02]  /*4360*/  @!UPT UIADD3 URZ, UPT, UPT, URZ, URZ, URZ ;  /* 0x000000fffffff290 */ /* 0x000fe4000fffe0ff */
[----:B-1----:R-:W-:Y:S01]  /*4370*/  VOTEU.ANY UP1, P0 ;  /* 0x0000000000ff7886 */ /* 0x002fe20000020100 */
[----:B------:R-:W-:Y:S11]  /*4380*/  PLOP3.LUT P0, PT, PT, PT, UP1, 0x80, 0x8 ;  /* 0x000000000008781c */ /* 0x000ff60003f0f018 */
[----:B------:R-:W-:Y:S02]  /*4390*/  @!UPT UIADD3 URZ, UPT, UPT, URZ, URZ, URZ ;  /* 0x000000fffffff290 */ /* 0x000fe4000fffe0ff */
[----:B---3--:R-:W-:Y:S02]  /*43a0*/  @P0 SHF.R.U32.HI R0, RZ, 0x10, R9 ;  /* 0x00000010ff000819 */ /* 0x008fe40000011609 */
[----:B------:R-:W-:Y:S02]  /*43b0*/  @P0 MOV R6, R8 ;  /* 0x0000000800060202 */ /* 0x000fe40000000f00 */
[----:B------:R-:W-:Y:S01]  /*43c0*/  @P0 R2UR UR4, R0 ;  /* 0x00000000000402ca */ /* 0x000fe200000e0000 */
[----:B------:R-:W-:Y:S01]  /*43d0*/  VIADD R0, R12, 0xa0 ;  /* 0x000000a00c007836 */ /* 0x000fe20000000000 */
[----:B------:R-:W-:Y:S02]  /*43e0*/  @P0 LOP3.LUT R8, R9, 0xffff, RZ, 0xc0, !PT ;  /* 0x0000ffff09080812 */ /* 0x000fe400078ec0ff */
[----:B------:R-:W-:Y:S02]  /*43f0*/  @P0 R2UR UR6, R6 ;  /* 0x00000000060602ca */ /* 0x000fe400000e0000 */
[----:B------:R-:W-:Y:S02]  /*4400*/  PRMT R0, RZ, 0x654, R0 ;  /* 0x00000654ff007816 */ /* 0x000fe40000000000 */
[----:B------:R-:W-:Y:S02]  /*4410*/  @P0 R2UR UR5, R8 ;  /* 0x00000000080502ca */ /* 0x000fe400000e0000 */
[----:B------:R1:W-:Y:S03]  /*4420*/  SYNCS.ARRIVE.TRANS64.RED.A1T0 RZ, [R0+URZ], RZ ;  /* 0x000000ff00ff79a7 */ /* 0x0003e600081004ff */
[----:B------:R-:W-:Y:S04]  /*4430*/  @UP1 UMOV UR25, UR4 ;  /* 0x0000000400191c82 */ /* 0x000fe80008000000 */
[----:B------:R-:W-:Y:S04]  /*4440*/  @UP1 UMOV UR14, UR6 ;  /* 0x00000006000e1c82 */ /* 0x000fe80008000000 */
[----:B------:R-:W-:Y:S01]  /*4450*/  @UP1 UMOV UR13, UR5 ;  /* 0x00000005000d1c82 */ /* 0x000fe20008000000 */
[----:B------:R-:W-:Y:S05]  /*4460*/  BRA.U !UP0, `(.L_x_77) ;  /* 0x0000000108a47547 */ /* 0x000fea000b800000 */
[----:B------:R-:W-:Y:S02]  /*4470*/  UIMAD.WIDE.U32 UR8, UR13, UR47, URZ ;  /* 0x0000002f0d0872a5 */ /* 0x000fe4000f8e00ff */
[----:B------:R-:W-:Y:S02]  /*4480*/  UIMAD.WIDE.U32 UR10, UR14, UR44, URZ ;  /* 0x0000002c0e0a72a5 */ /* 0x000fe4000f8e00ff */
[----:B------:R-:W-:Y:S02]  /*4490*/  USEL UR4, UR26, UR28, !UP5 ;  /* 0x0000001c1a047287 */ /* 0x000fe4000e800000 */
[----:B------:R-:W-:Y:S02]  /*44a0*/  USEL UR7, UR27, UR30, !UP6 ;  /* 0x0000001e1b077287 */ /* 0x000fe4000f000000 */
[----:B--2---:R-:W-:Y:S02]  /*44b0*/  UIMAD.WIDE.U32 UR18, UR4, UR16, URZ ;  /* 0x00000010041272a5 */ /* 0x004fe4000f8e00ff */
[----:B------:R-:W-:Y:S01]  /*44c0*/  UIMAD.WIDE.U32 UR20, UR7, UR16, URZ ;  /* 0x00000010071472a5 */ /* 0x000fe2000f8e00ff */
[----:B------:R-:W-:Y:S02]  /*44d0*/  UMOV UR5, UR9 ;  /* 0x0000000900057c82 */ /* 0x000fe40008000000 */
[----:B------:R-:W-:Y:S03]  /*44e0*/  USHF.R.U32.HI UR6, URZ, UR31, UR5 ;  /* 0x0000001fff067299 */ /* 0x000fe60008011605 */
[----:B------:R-:W-:Y:S01]  /*44f0*/  UMOV UR5, UR11 ;  /* 0x0000000b00057c82 */ /* 0x000fe20008000000 */
[----:B------:R-:W-:Y:S02]  /*4500*/  USEL UR6, UR13, UR6, !UP5 ;  /* 0x000000060d067287 */ /* 0x000fe4000e800000 */
[----:B------:R-:W-:Y:S02]  /*4510*/  USHF.R.U32.HI UR8, URZ, UR45, UR5 ;  /* 0x0000002dff087299 */ /* 0x000fe40008011605 */
[----:B------:R-:W-:Y:S01]  /*4520*/  UIMAD.WIDE.U32 UR10, UR6, UR16, URZ ;  /* 0x00000010060a72a5 */ /* 0x000fe2000f8e00ff */
[----:B------:R-:W-:Y:S02]  /*4530*/  UMOV UR5, UR19 ;  /* 0x0000001300057c82 */ /* 0x000fe40008000000 */
[----:B------:R-:W-:Y:S03]  /*4540*/  @UP4 USHF.R.U32.HI UR4, URZ, UR17, UR5 ;  /* 0x00000011ff044299 */ /* 0x000fe60008011605 */
[----:B------:R-:W-:Y:S01]  /*4550*/  UMOV UR5, UR21 ;  /* 0x0000001500057c82 */ /* 0x000fe20008000000 */
[----:B------:R-:W-:Y:S02]  /*4560*/  UIMAD UR4, UR40, UR4, URZ ;  /* 0x00000004280472a4 */ /* 0x000fe4000f8e02ff */
[----:B------:R-:W-:Y:S02]  /*4570*/  @UP4 USHF.R.U32.HI UR7, URZ, UR17, UR5 ;  /* 0x00000011ff074299 */ /* 0x000fe40008011605 */
[----:B------:R-:W-:Y:S02]  /*4580*/  USEL UR5, UR14, UR8, !UP6 ;  /* 0x000000080e057287 */ /* 0x000fe4000f000000 */
[----:B------:R-:W-:Y:S02]  /*4590*/  UIMAD UR8, UR40, UR7, URZ ;  /* 0x00000007280872a4 */ /* 0x000fe4000f8e02ff */
[----:B------:R-:W-:Y:S03]  /*45a0*/  UISETP.GE.AND UP0, UPT, UR6, UR4, UPT ;  /* 0x000000040600728c */ /* 0x000fe6000bf06270 */
[----:B------:R-:W-:Y:S01]  /*45b0*/  UMOV UR4, UR11 ;  /* 0x0000000b00047c82 */ /* 0x000fe20008000000 */
[----:B------:R-:W-:Y:S02]  /*45c0*/  UISETP.GE.OR UP0, UPT, UR5, UR8, UP0 ;  /* 0x000000080500728c */ /* 0x000fe40008706670 */
[----:B------:R-:W-:Y:S02]  /*45d0*/  USHF.R.U32.HI UR4, URZ, UR17, UR4 ;  /* 0x00000011ff047299 */ /* 0x000fe40008011604 */
[----:B------:R-:W-:Y:S02]  /*45e0*/  UIMAD.WIDE.U32 UR8, UR5, UR16, URZ ;  /* 0x00000010050872a5 */ /* 0x000fe4000f8e00ff */
[----:B------:R-:W-:Y:S04]  /*45f0*/  USEL UR10, UR6, UR4, !UP4 ;  /* 0x00000004060a7287 */ /* 0x000fe8000e000000 */
[----:B------:R-:W-:Y:S01]  /*4600*/  UIADD3 UR11, UPT, UPT, -UR10, URZ, URZ ;  /* 0x000000ff0a0b7290 */ /* 0x000fe2000fffe1ff */
[----:B------:R-:W-:Y:S02]  /*4610*/  @!UP0 UMOV UR4, UR9 ;  /* 0x0000000900048c82 */ /* 0x000fe40008000000 */
[----:B------:R-:W-:Y:S02]  /*4620*/  @!UP0 USHF.R.U32.HI UR4, URZ, UR17, UR4 ;  /* 0x00000011ff048299 */ /* 0x000fe40008011604 */
[----:B------:R-:W-:Y:S02]  /*4630*/  UIMAD UR8, UR40, UR11, UR6 ;  /* 0x0000000b280872a4 */ /* 0x000fe4000f8e0206 */
[----:B------:R-:W-:Y:S04]  /*4640*/  @!UP0 USEL UR4, UR5, UR4, !UP4 ;  /* 0x0000000405048287 */ /* 0x000fe8000e000000 */
[----:B------:R-:W-:Y:S02]  /*4650*/  @!UP0 UIMAD UR8, UR7, UR8, UR4 ;  /* 0x00000008070882a4 */ /* 0x000fe4000f8e0204 */
[----:B------:R-:W-:Y:S02]  /*4660*/  @!UP0 UIADD3 UR9, UPT, UPT, UR10, -UR4, URZ ;  /* 0x800000040a098290 */ /* 0x000fe4000fffe0ff */
[----:B------:R-:W-:Y:S02]  /*4670*/  UIADD3 UR4, UPT, UPT, -UR5, URZ, URZ ;  /* 0x000000ff05047290 */ /* 0x000fe4000fffe1ff */
[----:B------:R-:W-:Y:S02]  /*4680*/  UIADD3 UR7, UPT, UPT, -UR6, URZ, URZ ;  /* 0x000000ff06077290 */ /* 0x000fe4000fffe1ff */
[----:B------:R-:W-:Y:S02]  /*4690*/  @!UP0 UIMAD UR6, UR9, UR40, UR5 ;  /* 0x00000028090682a4 */ /* 0x000fe4000f8e0205 */
[----:B------:R-:W-:Y:S02]  /*46a0*/  UIMAD UR14, UR15, UR4, UR14 ;  /* 0x000000040f0e72a4 */ /* 0x000fe4000f8e020e */
[----:B------:R-:W-:Y:S01]  /*46b0*/  UIMAD UR13, UR46, UR7, UR13 ;  /* 0x000000072e0d72a4 */ /* 0x000fe2000f8e020d */
[----:B------:R-:W-:Y:S02]  /*46c0*/  @!UP0 UMOV UR5, UR8 ;  /* 0x0000000800058c82 */ /* 0x000fe40008000000 */
[----:B------:R-:W-:Y:S02]  /*46d0*/  UIMAD UR14, UR5, UR15, UR14 ;  /* 0x0000000f050e72a4 */ /* 0x000fe4000f8e020e */
[----:B------:R-:W-:Y:S11]  /*46e0*/  UIMAD UR13, UR6, UR46, UR13 ;  /* 0x0000002e060d72a4 */ /* 0x000ff6000f8e020d */
[----:B------:R-:W-:Y:S01]  /*46f0*/  @!UPT UIADD3 URZ, UPT, UPT, URZ, URZ, URZ ;  /* 0x000000fffffff290 */ /* 0x000fe2000fffe0ff */
.L_x_77:
[----:B------:R-:W3:Y:S01]  /*4700*/  @!UP2 LDCU.128 UR20, c[0x0][0xb10] ;  /* 0x00016200ff14a7ac */ /* 0x000ee20008000c00 */
[C---:B------:R-:W-:Y:S02]  /*4710*/  ISETP.NE.U32.AND P1, PT, R4.reuse, RZ, PT ;  /* 0x000000ff0400720c */ /* 0x040fe40003f25070 */
[----:B------:R-:W-:Y:S02]  /*4720*/  ISETP.NE.U32.AND P0, PT, R4, RZ, PT ;  /* 0x000000ff0400720c */ /* 0x000fe40003f05070 */
[C---:B------:R-:W-:Y:S02]  /*4730*/  ISETP.NE.AND.EX P1, PT, R5.reuse, RZ, PT, P1 ;  /* 0x000000ff0500720c */ /* 0x040fe40003f25310 */
[----:B------:R-:W-:Y:S01]  /*4740*/  ISETP.NE.AND.EX P0, PT, R5, RZ, PT, P0 ;  /* 0x000000ff0500720c */ /* 0x000fe20003f05300 */
[----:B------:R-:W4:Y:S01]  /*4750*/  @!UP2 LDCU UR5, c[0x0][0xb0c] ;  /* 0x00016180ff05a7ac */ /* 0x000f220008000800 */
[----:B------:R-:W-:Y:S02]  /*4760*/  USHF.L.U32 UR11, UR29, 0x6, URZ ;  /* 0x000000061d0b7899 */ /* 0x000fe400080006ff */
[----:B------:R-:W-:Y:S02]  /*4770*/  USHF.L.U32 UR10, UR32, 0x6, URZ ;  /* 0x00000006200a7899 */ /* 0x000fe400080006ff */
[----:B---3--:R-:W-:Y:S07]  /*4780*/  UIMAD.WIDE.U32 UR6, UR14, UR20, URZ ;  /* 0x000000140e0672a5 */ /* 0x008fee000f8e00ff */
[----:B------:R-:W-:Y:S01]  /*4790*/  @!UP2 UMOV UR4, UR7 ;  /* 0x000000070004ac82 */ /* 0x000fe20008000000 */
[----:B----4-:R-:W-:Y:S02]  /*47a0*/  @!UP2 UISETP.NE.AND UP0, UPT, UR5, 0x1, UPT ;  /* 0x000000010500a88c */ /* 0x010fe4000bf05270 */
[----:B------:R-:W-:Y:S02]  /*47b0*/  @!UP2 USHF.R.U32.HI UR4, URZ, UR21, UR4 ;  /* 0x00000015ff04a299 */ /* 0x000fe40008011604 */
[----:B------:R-:W-:Y:S02]  /*47c0*/  UIMAD.WIDE.U32 UR6, UR13, UR23, URZ ;  /* 0x000000170d0672a5 */ /* 0x000fe4000f8e00ff */
[----:B------:R-:W-:Y:S02]  /*47d0*/  @!UP2 USEL UR8, UR14, UR4, !UP0 ;  /* 0x000000040e08a287 */ /* 0x000fe4000c000000 */
[----:B------:R-:W-:Y:S03]  /*47e0*/  @!UP2 UISETP.NE.AND UP0, UPT, UR22, 0x1, UPT ;  /* 0x000000011600a88c */ /* 0x000fe6000bf05270 */
[----:B------:R-:W-:Y:S02]  /*47f0*/  @!UP2 UMOV UR6, UR7 ;  /* 0x000000070006ac82 */ /* 0x000fe40008000000 */
[----:B------:R-:W3:Y:S02]  /*4800*/  @!UP2 LDCU UR4, c[0x0][0xb20] ;  /* 0x00016400ff04a7ac */ /* 0x000ee40008000800 */
[----:B---3--:R-:W-:Y:S04]  /*4810*/  @!UP2 USHF.R.U32.HI UR6, URZ, UR4, UR6 ;  /* 0x00000004ff06a299 */ /* 0x008fe80008011606 */
[----:B------:R-:W-:Y:S04]  /*4820*/  @!UP2 USEL UR6, UR13, UR6, !UP0 ;  /* 0x000000060d06a287 */ /* 0x000fe8000c000000 */
[----:B------:R-:W-:Y:S02]  /*4830*/  @!UP2 UIADD3 UR4, UPT, UPT, -UR8, UR6, URZ ;  /* 0x000000060804a290 */ /* 0x000fe4000fffe1ff */
[----:B------:R-:W-:Y:S02]  /*4840*/  @!UP2 UIADD3 UR6, UPT, UPT, UR8, -UR6, URZ ;  /* 0x800000060806a290 */ /* 0x000fe4000fffe0ff */
[----:B------:R-:W-:Y:S02]  /*4850*/  @!UP2 UIMAD UR14, UR4, UR5, UR14 ;  /* 0x00000005040ea2a4 */ /* 0x000fe4000f8e020e */
[----:B------:R-:W-:Y:S01]  /*4860*/  @!UP2 UIMAD UR13, UR6, UR22, UR13 ;  /* 0x00000016060da2a4 */ /* 0x000fe2000f8e020d */
[----:B------:R-:W-:Y:S11]  /*4870*/  BRA.U UP3, `(.L_x_78) ;  /* 0x0000000103107547 */ /* 0x000ff6000b800000 */
[----:B------:R-:W-:Y:S04]  /*4880*/  MOV R6, UR33 ;  /* 0x0000002100067c02 */ /* 0x000fe80008000f00 */
[----:B------:R-:W-:Y:S04]  /*4890*/  SHF.L.U32 R6, R6, 0x1f, RZ ;  /* 0x0000001f06067819 */ /* 0x000fe800000006ff */
[----:B------:R-:W3:Y:S02]  /*48a0*/  SYNCS.PHASECHK.TRANS64.TRYWAIT P2, [UR24+0x88], R6 ;  /* 0x00008806ff0075a7 */ /* 0x000ee40008041118 */
[----:B---3--:R-:W-:Y:S05]  /*48b0*/  @!P2 BRA `(.L_x_79) ;  /* 0x00000038002ca947 */ /* 0x008fea0003800000 */
.L_x_78:
[----:B------:R-:W-:Y:S05]  /*48c0*/  @!P1 BRA `(.L_x_80) ;  /* 0x0000000000309947 */ /* 0x000fea0003800000 */
[----:B------:R-:W-:Y:S01]  /*48d0*/  ISETP.NE.U32.AND P1, PT, R2, RZ, PT ;  /* 0x000000ff0200720c */ /* 0x000fe20003f25070 */
[----:B------:R-:W3:Y:S01]  /*48e0*/  LDCU.64 UR4, c[0x0][0x358] ;  /* 0x00006b00ff0477ac */ /* 0x000ee20008000a00 */
[----:B------:R-:W-:Y:S02]  /*48f0*/  IMAD.MOV.U32 R53, RZ, RZ, 0x1 ;  /* 0x00000001ff357424 */ /* 0x000fe400078e00ff */
[----:B------:R-:W-:Y:S11]  /*4900*/  ISETP.NE.AND.EX P1, PT, R3, RZ, PT, P1 ;  /* 0x000000ff0300720c */ /* 0x000ff60003f25310 */
[----:B------:R-:W-:Y:S02]  /*4910*/  @!UPT UIADD3 URZ, UPT, UPT, URZ, URZ, URZ ;  /* 0x000000fffffff290 */ /* 0x000fe4000fffe0ff */
[----:B------:R-:W4:Y:S01]  /*4920*/  @P1 LDC.64 R8, c[0x0][0x888] ;  /* 0x00022200ff081b82 */ /* 0x000f220000000a00 */
[----:B-1----:R-:W-:Y:S04]  /*4930*/  @P1 IMAD R0, R4, UR36, RZ ;  /* 0x0000002404001c24 */ /* 0x002fe8000f8e02ff */
[----:B----4-:R-:W-:Y:S04]  /*4940*/  @P1 IMAD.WIDE R8, R0, 0x4, R8 ;  /* 0x0000000400081825 */ /* 0x010fe800078e0208 */
[----:B------:R-:W-:Y:S01]  /*4950*/  HFMA2 R0, -RZ, RZ, 0, 5.9604644775390625e-08 ;  /* 0x00000001ff007431 */ /* 0x000fe200000001ff */
[----:B---3-5:R3:W5:Y:S04]  /*4960*/  @P1 LDG.E R26, desc[UR4][R8.64] ;  /* 0x00000004081a1981 */ /* 0x028768000c1e1900 */
[----:B------:R-:W-:Y:S01]  /*4970*/  @!P1 PRMT R53, R0, 0x7610, R53 ;  /* 0x0000761000359816 */ /* 0x000fe20000000035 */
[----:B---3--:R-:W4:Y:S06]  /*4980*/  @!P1 LDC R26, c[0x0][0x880] ;  /* 0x00022000ff1a9b82 */ /* 0x008f2c0000000800 */
.L_x_80:
[----:B----45:R-:W-:Y:S01]  /*4990*/  @!P0 FSETP.EQ.AND P1, PT, R26, RZ, PT ;  /* 0x000000ff1a00820b */ /* 0x030fe20003f22000 */
[----:B------:R-:W-:Y:S01]  /*49a0*/  @!UPT UIADD3 URZ, UPT, UPT, URZ, URZ, URZ ;  /* 0x000000fffffff290 */ /* 0x000fe2000fffe0ff */
[----:B------:R-:W-:Y:S11]  /*49b0*/  @!P0 BRA `(.L_x_81) ;  /* 0x0000000000188947 */ /* 0x000ff60003800000 */
[----:B------:R-:W-:Y:S02]  /*49c0*/  LOP3.LUT P0, RZ, R53, 0xff, RZ, 0xc0, !PT ;  /* 0x000000ff35ff7812 */ /* 0x000fe4000780c0ff */
[----:B------:R-:W-:Y:S04]  /*49d0*/  ISETP.NE.U32.AND P1, PT, R2, RZ, PT ;  /* 0x000000ff0200720c */ /* 0x000fe80003f25070 */
[----:B------:R-:W-:Y:S04]  /*49e0*/  ISETP.NE.AND.EX P1, PT, R3, RZ, PT, P1 ;  /* 0x000000ff0300720c */ /* 0x000fe80003f25310 */
[----:B------:R-:W-:Y:S03]  /*49f0*/  PLOP3.LUT P1, PT, P1, PT, PT, 0x8, 0x80 ;  /* 0x000000000080781c */ /* 0x000fe60000f2e170 */
[----:B------:R-:W-:Y:S11]  /*4a00*/  @P0 FSETP.EQ.AND P1, PT, R26, RZ, PT ;  /* 0x000000ff1a00020b */ /* 0x000ff60003f22000 */
[----:B------:R-:W-:Y:S02]  /*4a10*/  @!UPT UIADD3 URZ, UPT, UPT, URZ, URZ, URZ ;  /* 0x000000fffffff290 */ /* 0x000fe4000fffe0ff */
.L_x_81:
[----:B------:R-:W-:Y:S01]  /*4a20*/  ULEA UR4, UR12, UR24, 0x3 ;  /* 0x000000180c047291 */ /* 0x000fe2000f8e18ff */
[----:B------:R-:W-:Y:S02]  /*4a30*/  SHF.L.U32 R9, R15, 0x1f, RZ ;  /* 0x0000001f0f097819 */ /* 0x000fe400000006ff */
[----:B------:R-:W-:Y:S04]  /*4a40*/  ELECT P0, URZ, PT ;  /* 0x0000000000ff782f */ /* 0x000fe80003800000 */
[----:B------:R-:W-:Y:S02]  /*4a50*/  PLOP3.LUT P1, PT, P1, P0, PT, 0xf2, 0x2f ;  /* 0x00000000002f781c */ /* 0x000fe40000f21e72 */
[----:B------:R-:W3:Y:S11]  /*4a60*/  SYNCS.PHASECHK.TRANS64.TRYWAIT P2, [UR4+0x68], R9 ;  /* 0x00006809ff0075a7 */ /* 0x000ef60008041104 */
[----:B------:R-:W-:Y:S05]  /*4a70*/  @!P1 IADD3 R8, P0, PT, R16, 0x580, RZ ;  /* 0x0000058010089810 */ /* 0x000fea0007f1e0ff */
[----:B-1----:R-:W-:Y:S01]  /*4a80*/  @!P1 IMAD.X R6, RZ, RZ, R17, P0 ;  /* 0x000000ffff069224 */ /* 0x002fe200000e0611 */
[----:B---3--:R-:W-:Y:S07]  /*4a90*/  @!P2 BRA `(.L_x_82) ;  /* 0x0000003400cca947 */ /* 0x008fee0003800000 */
.L_x_155:
[----:B------:R-:W-:Y:S01]  /*4aa0*/  @!P1 R2UR UR7, R6 ;  /* 0x00000000060792ca */ /* 0x000fe200000e0000 */
[----:B------:R-:W-:Y:S01]  /*4ab0*/  UIADD3 UR5, UPT, UPT, UR12, 0x1, URZ ;  /* 0x000000010c057890 */ /* 0x000fe2000fffe0ff */
[----:B------:R-:W-:Y:S01]  /*4ac0*/  @!P1 R2UR UR6, R8 ;  /* 0x00000000080692ca */ /* 0x000fe200000e0000 */
[----:B------:R-:W-:Y:S01]  /*4ad0*/  UIADD3 UR9, UPT, UPT, UR4, 0x50, URZ ;  /* 0x0000005004097890 */ /* 0x000fe2000fffe0ff */
[----:B------:R-:W-:Y:S01]  /*4ae0*/  @!P1 IMAD.MOV.U32 R6, RZ, RZ, 0x2000 ;  /* 0x00002000ff069424 */ /* 0x000fe200078e00ff */
[----:B------:R-:W-:Y:S01]  /*4af0*/  UISETP.NE.AND UP0, UPT, UR5, 0x3, UPT ;  /* 0x000000030500788c */ /* 0x000fe2000bf05270 */
[----:B------:R-:W-:Y:S01]  /*4b00*/  VIADD R14, R14, 0x1 ;  /* 0x000000010e0e7836 */ /* 0x000fe20000000000 */
[----:B------:R-:W-:Y:S01]  /*4b10*/  UMOV UR22, 0x0 ;  /* 0x0000000000167882 */ /* 0x000fe20000000000 */
[----:B------:R-:W-:Y:S01]  /*4b20*/  UMOV UR23, 0x10000000 ;  /* 0x1000000000177882 */ /* 0x000fe20000000000 */
[----:B------:R-:W-:Y:S04]  /*4b30*/  UPRMT UR20, UR54, 0x654, UR9 ;  /* 0x0000065436147896 */ /* 0x000fe80008000009 */
[----:B-1----:R-:W-:Y:S01]  /*4b40*/  IMAD.U32 R9, RZ, RZ, UR7 ;  /* 0x00000007ff097e24 */ /* 0x002fe2000f8e00ff */
[----:B------:R-:W-:Y:S01]  /*4b50*/  USEL UR7, URZ, 0x1, UP0 ;  /* 0x00000001ff077887 */ /* 0x000fe20008000000 */
[----:B------:R-:W-:Y:S01]  /*4b60*/  IMAD.U32 R8, RZ, RZ, UR6 ;  /* 0x00000006ff087e24 */ /* 0x000fe2000f8e00ff */
[----:B------:R-:W-:Y:S02]  /*4b70*/  USEL UR6, UR5, URZ, UP0 ;  /* 0x000000ff05067287 */ /* 0x000fe40008000000 */
[----:B------:R-:W-:Y:S01]  /*4b80*/  VOTEU.ALL UP0, P1 ;  /* 0x0000000000ff7886 */ /* 0x000fe20000800000 */
[----:B------:R-:W-:Y:S02]  /*4b90*/  @!P1 R2UR UR19, R9 ;  /* 0x00000000091392ca */ /* 0x000fe400000e0000 */
[----:B------:R-:W-:Y:S02]  /*4ba0*/  @!P1 R2UR UR18, R8 ;  /* 0x00000000081292ca */ /* 0x000fe400000e0000 */
[----:B------:R-:W-:Y:S01]  /*4bb0*/  @!UP0 ULEA UR5, UR12, UR24, 0xd ;  /* 0x000000180c058291 */ /* 0x000fe2000f8e68ff */
[----:B------:R-:W-:Y:S02]  /*4bc0*/  LOP3.LUT R15, R15, UR7, RZ, 0x3c, !PT ;  /* 0x000000070f0f7c12 */ /* 0x000fe4000f8e3cff */
[----:B------:R-:W-:Y:S01]  /*4bd0*/  UMOV UR12, UR36 ;  /* 0x00000024000c7c82 */ /* 0x000fe20008000000 */
[----:B------:R-:W-:Y:S01]  /*4be0*/  @!UP0 UIADD3 UR8, UPT, UPT, UR5, 0x400, URZ ;  /* 0x0000040005088890 */ /* 0x000fe2000fffe0ff */
[----:B------:R-:W-:Y:S01]  /*4bf0*/  SHF.L.U32 R0, R15, 0x1f, RZ ;  /* 0x0000001f0f007819 */ /* 0x000fe200000006ff */
[----:B------:R-:W-:Y:S01]  /*4c00*/  VOTEU.ALL UP0, P1 ;  /* 0x0000000000ff7886 */ /* 0x000fe20000800000 */
[----:B------:R-:W-:Y:S06]  /*4c10*/  ULEA UR5, UR6, UR24, 0x3 ;  /* 0x0000001806057291 */ /* 0x000fec000f8e18ff */
[----:B------:R1:W-:Y:S01]  /*4c20*/  @!UP0 UTMALDG.3D [UR8], [UR18], desc[UR22] ;  /* 0x00001608120085b4 */ /* 0x0003e20008011000 */
[----:B------:R1:W-:Y:S01]  /*4c30*/  @!P1 SYNCS.ARRIVE.TRANS64.RED.A0TR RZ, [UR4+0x50], R6 ;  /* 0x00005006ffff99a7 */ /* 0x0003e20008300404 */
[----:B------:R-:W-:Y:S01]  /*4c40*/  SYNCS.ARRIVE.TRANS64.RED.A1T0 RZ, [UR20], RZ ;  /* 0x000000ffffff79a7 */ /* 0x000fe20008100414 */
[----:B------:R-:W3:Y:S02]  /*4c50*/  SYNCS.PHASECHK.TRANS64.TRYWAIT P0, [UR5+0x68], R0 ;  /* 0x00006800ff0075a7 */ /* 0x000ee40008001105 */
[----:B-1-3--:R-:W-:Y:S05]  /*4c60*/  @!P0 BRA `(.L_x_83) ;  /* 0x0000003400708947 */ /* 0x00afea0003800000 */
.L_x_157:
[----:B------:R-:W-:Y:S01]  /*4c70*/  UIADD3 UR9, UPT, UPT, UR5, 0x50, URZ ;  /* 0x0000005005097890 */ /* 0x000fe2000fffe0ff */
[----:B-1----:R-:W-:Y:S01]  /*4c80*/  @!P1 IADD3 R6, P0, PT, R16, 0x580, RZ ;  /* 0x0000058010069810 */ /* 0x002fe20007f1e0ff */
[----:B------:R-:W-:Y:S01]  /*4c90*/  UPLOP3.LUT UP3, UPT, UPT, UPT, UPT, 0x80, 0x8 ;  /* 0x000000000008789c */ /* 0x000fe20003f6f070 */
[----:B------:R-:W-:Y:S01]  /*4ca0*/  R2UR UR23, R55 ;  /* 0x00000000371772ca */ /* 0x000fe200000e0000 */
[----:B------:R-:W-:Y:S01]  /*4cb0*/  UMOV UR20, 0x0 ;  /* 0x0000000000147882 */ /* 0x000fe20000000000 */
[----:B------:R-:W-:Y:S01]  /*4cc0*/  @!P1 R2UR UR7, R6 ;  /* 0x00000000060792ca */ /* 0x000fe200000e0000 */
[----:B------:R-:W-:Y:S01]  /*4cd0*/  @!P1 IMAD.X R0, RZ, RZ, R17, P0 ;  /* 0x000000ffff009224 */ /* 0x000fe200000e0611 */
[----:B------:R-:W-:Y:S01]  /*4ce0*/  UMOV UR21, 0x10000000 ;  /* 0x1000000000157882 */ /* 0x000fe20000000000 */
[----:B------:R-:W-:Y:S01]  /*4cf0*/  UMOV UR12, UR36 ;  /* 0x00000024000c7c82 */ /* 0x000fe20008000000 */
[----:B------:R-:W-:Y:S01]  /*4d00*/  VOTEU.ALL UP0, P1 ;  /* 0x0000000000ff7886 */ /* 0x000fe20000800000 */
[----:B------:R-:W-:Y:S01]  /*4d10*/  R2UR UR22, R56 ;  /* 0x00000000381672ca */ /* 0x000fe200000e0000 */
[----:B------:R-:W-:Y:S01]  /*4d20*/  UMOV UR36, UR25 ;  /* 0x0000001900247c82 */ /* 0x000fe20008000000 */
[----:B------:R-:W-:Y:S02]  /*4d30*/  @!P1 R2UR UR4, R0 ;  /* 0x00000000000492ca */ /* 0x000fe400000e0000 */
[----:B------:R-:W-:Y:S01]  /*4d40*/  @!UP0 UIADD3 UR10, UPT, UPT, UR10, 0x20, URZ ;  /* 0x000000200a0a8890 */ /* 0x000fe2000fffe0ff */
[C---:B------:R-:W-:Y:S01]  /*4d50*/  ISETP.NE.AND P0, PT, R14.reuse, 0x2, PT ;  /* 0x000000020e00780c */ /* 0x040fe20003f05270 */
[----:B------:R-:W-:Y:S02]  /*4d60*/  UIADD3 UR32, UPT, UPT, UR13, UR23, URZ ;  /* 0x000000170d207290 */ /* 0x000fe4000fffe0ff */
[----:B------:R-:W-:Y:S01]  /*4d70*/  IMAD.U32 R8, RZ, RZ, UR7 ;  /* 0x00000007ff087e24 */ /* 0x000fe2000f8e00ff */
[----:B------:R-:W-:Y:S02]  /*4d80*/  SEL R0, RZ, 0x1, P0 ;  /* 0x00000001ff007807 */ /* 0x000fe40000000000 */
[----:B------:R-:W-:Y:S02]  /*4d90*/  SEL R14, R14, RZ, P0 ;  /* 0x000000ff0e0e7207 */ /* 0x000fe40000000000 */
[----:B------:R-:W-:Y:S01]  /*4da0*/  @!P1 R2UR UR18, R8 ;  /* 0x00000000081292ca */ /* 0x000fe200000e0000 */
[----:B------:R-:W-:Y:S01]  /*4db0*/  UIADD3 UR29, UPT, UPT, UR14, UR22, URZ ;  /* 0x000000160e1d7290 */ /* 0x000fe2000fffe0ff */
[----:B------:R-:W-:Y:S01]  /*4dc0*/  IMAD.U32 R9, RZ, RZ, UR4 ;  /* 0x00000004ff097e24 */ /* 0x000fe2000f8e00ff */
[----:B------:R-:W-:Y:S01]  /*4dd0*/  @!UP0 ULEA UR4, UR6, UR24, 0xd ;  /* 0x0000001806048291 */ /* 0x000fe2000f8e68ff */
[----:B------:R-:W-:Y:S03]  /*4de0*/  LOP3.LUT R13, R13, R0, RZ, 0x3c, !PT ;  /* 0x000000000d0d7212 */ /* 0x000fe600078e3cff */
[----:B------:R-:W-:Y:S01]  /*4df0*/  @!P1 R2UR UR19, R9 ;  /* 0x00000000091392ca */ /* 0x000fe200000e0000 */
[----:B------:R-:W-:Y:S01]  /*4e00*/  @!UP0 UIADD3 UR8, UPT, UPT, UR4, 0x400, URZ ;  /* 0x0000040004088890 */ /* 0x000fe2000fffe0ff */
[----:B------:R-:W-:Y:S01]  /*4e10*/  VOTEU.ALL UP0, P1 ;  /* 0x0000000000ff7886 */ /* 0x000fe20000800000 */
[----:B------:R-:W-:Y:S10]  /*4e20*/  UPRMT UR4, UR54, 0x654, UR9 ;  /* 0x0000065436047896 */ /* 0x000ff40008000009 */
[----:B------:R1:W-:Y:S01]  /*4e30*/  @!UP0 UTMALDG.3D [UR8], [UR18], desc[UR20] ;  /* 0x00001408120085b4 */ /* 0x0003e20008011000 */
[----:B------:R3:W-:Y:S01]  /*4e40*/  @!P1 SYNCS.ARRIVE.TRANS64.RED.A0TR RZ, [UR5+0x50], R7 ;  /* 0x00005007ffff99a7 */ /* 0x0007e20008300405 */
[----:B------:R-:W-:Y:S01]  /*4e50*/  SYNCS.ARRIVE.TRANS64.RED.A1T0 RZ, [UR4], RZ ;  /* 0x000000ffffff79a7 */ /* 0x000fe20008100404 */
[----:B------:R-:W-:Y:S04]  /*4e60*/  UIADD3 UR4, UPT, UPT, UR6, 0x1, URZ ;  /* 0x0000000106047890 */ /* 0x000fe8000fffe0ff */
[----:B------:R-:W-:Y:S04]  /*4e70*/  UISETP.NE.AND UP0, UPT, UR4, 0x3, UPT ;  /* 0x000000030400788c */ /* 0x000fe8000bf05270 */
[----:B------:R-:W-:Y:S06]  /*4e80*/  USEL UR5, URZ, 0x1, UP0 ;  /* 0x00000001ff057887 */ /* 0x000fec0008000000 */
[----:B------:R-:W-:Y:S01]  /*4e90*/  LOP3.LUT R15, R15, UR5, RZ, 0x3c, !PT ;  /* 0x000000050f0f7c12 */ /* 0x000fe2000f8e3cff */
[----:B-1----:R-:W-:Y:S01]  /*4ea0*/  USEL UR12, UR4, URZ, UP0 ;  /* 0x000000ff040c7287 */ /* 0x002fe20008000000 */
[----:B------:R-:W-:Y:S11]  /*4eb0*/  BRA.U UP1, `(.L_x_84) ;  /* 0xfffffff101f07547 */ /* 0x000ff6000b83ffff */
[----:B------:R-:W-:Y:S01]  /*4ec0*/  UIADD3 UR24, UPT, UPT, UR24, 0x68, URZ ;  /* 0x0000006818187890 */ /* 0x000fe2000fffe0ff */
[----:B------:R-:W-:-:S03]  /*4ed0*/  SHF.L.U32 R2, R15, 0x1f, RZ ;  /* 0x0000001f0f027819 */ /* 0x000fc600000006ff */
[----:B------:R-:W-:-:S09]  /*4ee0*/  ULEA UR4, UR12, UR24, 0x3 ;  /* 0x000000180c047291 */ /* 0x000fd2000f8e18ff */
[----:B------:R-:W1:Y:S02]  /*4ef0*/  SYNCS.PHASECHK.TRANS64.TRYWAIT P0, [UR4], R2 ;  /* 0x00000002ff0075a7 */ /* 0x000e640008001104 */
[----:B-1----:R-:W-:Y:S05]  /*4f00*/  @!P0 BRA `(.L_x_85) ;  /* 0x0000003000e08947 */ /* 0x002fea0003800000 */
.L_x_159:
        /* <DEDUP_REMOVED lines=9> */
.L_x_161:
[----:B------:R-:W-:-:S04]  /*4fa0*/  UIADD3 UR4, UPT, UPT, UR4, 0x1, URZ ;  /* 0x0000000104047890 */ /* 0x000fc8000fffe0ff */
[----:B------:R-:W-:-:S04]  /*4fb0*/  UISETP.NE.AND UP0, UPT, UR4, 0x3, UPT ;  /* 0x000000030400788c */ /* 0x000fc8000bf05270 */
[----:B------:R-:W-:Y:S02]  /*4fc0*/  USEL UR5, URZ, 0x1, UP0 ;  /* 0x00000001ff057887 */ /* 0x000fe40008000000 */
[----:B------:R-:W-:-:S04]  /*4fd0*/  USEL UR4, UR4, URZ, UP0 ;  /* 0x000000ff04047287 */ /* 0x000fc80008000000 */
[----:B------:R-:W-:Y:S01]  /*4fe0*/  ULEA UR4, UR4, UR24, 0x3 ;  /* 0x0000001804047291 */ /* 0x000fe2000f8e18ff */
[----:B-1----:R-:W-:-:S04]  /*4ff0*/  LOP3.LUT R2, R15, UR5, RZ, 0x3c, !PT ;  /* 0x000000050f027c12 */ /* 0x002fc8000f8e3cff */
[----:B------:R-:W-:Y:S01]  /*5000*/  SHF.L.U32 R2, R2, 0x1f, RZ ;  /* 0x0000001f02027819 */ /* 0x000fe200000006ff */
[----:B------:R-:W-:-:S07]  /*5010*/  IMAD.U32 R0, RZ, RZ, UR4 ;  /* 0x00000004ff007e24 */ /* 0x000fce000f8e00ff */
.L_x_87:
[----:B-1----:R1:W4:Y:S02]  /*5020*/  SYNCS.PHASECHK.TRANS64.TRYWAIT P0, [R0+URZ], R2 ;  /* 0x00000002000075a7 */ /* 0x00232400080011ff */
[----:B----4-:R-:W-:Y:S05]  /*5030*/  @!P0 NANOSLEEP.SYNCS 0x989680 ;  /* 0x009896800000895d */ /* 0x010fea0003900000 */
[----:B------:R-:W4:Y:S02]  /*5040*/  @!P0 SYNCS.PHASECHK.TRANS64 P0, [R0+URZ], R2 ;  /* 0x00000002000085a7 */ /* 0x000f2400080010ff */
[----:B--2-4-:R-:W-:Y:S05]  /*5050*/  @P0 EXIT ;  /* 0x000000000000094d */ /* 0x014fea0003800000 */
[----:B------:R-:W-:Y:S05]  /*5060*/  BRA `(.L_x_87) ;  /* 0xfffffffc00ec7947 */ /* 0x000fea000383ffff */
.L_x_75:
[----:B------:R-:W-:-:S06]  /*5070*/  UISETP.GE.AND UP0, UPT, UR22, 0x4, UPT ;  /* 0x000000041600788c */ /* 0x000fcc000bf06270 */
[----:B------:R-:W-:-:S13]  /*5080*/  PLOP3.LUT P0, PT, PT, PT, UP0, 0x80, 0x8 ;  /* 0x000000000008781c */ /* 0x000fda0003f0f008 */
[----:B-1----:R-:W-:Y:S05]  /*5090*/  @!P0 EXIT ;  /* 0x000000000000894d */ /* 0x002fea0003800000 */
[----:B------:R-:W-:Y:S01]  /*50a0*/  BAR.SYNC.DEFER_BLOCKING 0x6, 0xa0 ;  /* 0x0182800000007b1d */ /* 0x000fe20000010000 */
[C---:B------:R-:W-:Y:S01]  /*50b0*/  IMAD.SHL.U32 R4, R64.reuse, 0x20, RZ ;  /* 0x0000002040047824 */ /* 0x040fe200078e00ff */
[C---:B------:R-:W-:Y:S01]  /*50c0*/  R2P PR, R64.reuse, 0x6 ;  /* 0x0000000640007804 */ /* 0x040fe20000000000 */
[C---:B------:R-:W-:Y:S01]  /*50d0*/  IMAD.SHL.U32 R2, R64.reuse, 0x4, RZ ;  /* 0x0000000440027824 */ /* 0x040fe200078e00ff */
[----:B------:R-:W-:Y:S01]  /*50e0*/  CS2R R60, SRZ ;  /* 0x00000000003c7805 */ /* 0x000fe2000001ff00 */
[----:B------:R-:W-:Y:S01]  /*50f0*/  IMAD.U32 R23, R64, 0x10000, RZ ;  /* 0x0001000040177824 */ /* 0x000fe200078e00ff */
[----:B------:R-:W-:Y:S01]  /*5100*/  UMOV UR44, 0x400 ;  /* 0x00000400002c7882 */ /* 0x000fe20000000000 */
[----:B------:R-:W1:Y:S01]  /*5110*/  LDCU.64 UR4, c[0x0][0x890] ;  /* 0x00011200ff0477ac */ /* 0x000e620008000a00 */
[----:B------:R-:W2:Y:S01]  /*5120*/  LDC.64 R50, c[0x0][0x8b0] ;  /* 0x00022c00ff327b82 */ /* 0x000ea20000000a00 */
[----:B------:R-:W-:Y:S01]  /*5130*/  LOP3.LUT R3, R4, 0xe0, RZ, 0xc0, !PT ;  /* 0x000000e004037812 */ /* 0x000fe200078ec0ff */
[----:B------:R-:W-:Y:S01]  /*5140*/  IMAD.SHL.U32 R52, R64, 0x10, RZ ;  /* 0x0000001040347824 */ /* 0x000fe200078e00ff */
[----:B------:R-:W-:Y:S01]  /*5150*/  ULEA UR44, UR54, UR44, 0x18 ;  /* 0x0000002c362c7291 */ /* 0x000fe2000f8ec0ff */
[----:B------:R-:W-:Y:S01]  /*5160*/  LOP3.LUT R4, R4, 0x100, RZ, 0xc0, !PT ;  /* 0x0000010004047812 */ /* 0x000fe200078ec0ff */
[----:B------:R-:W-:Y:S01]  /*5170*/  IMAD.MOV.U32 R63, RZ, RZ, 0x8 ;  /* 0x00000008ff3f7424 */ /* 0x000fe200078e00ff */
[----:B------:R-:W-:Y:S01]  /*5180*/  LOP3.LUT R2, R3, 0x1c, R2, 0xf8, !PT ;  /* 0x0000001c03027812 */ /* 0x000fe200078ef802 */
[----:B------:R-:W-:Y:S01]  /*5190*/  IMAD.MOV.U32 R62, RZ, RZ, 0x10 ;  /* 0x00000010ff3e7424 */ /* 0x000fe200078e00ff */
[----:B------:R-:W3:Y:S01]  /*51a0*/  LDC.64 R48, c[0x0][0x8a8] ;  /* 0x00022a00ff307b82 */ /* 0x000ee20000000a00 */
[----:B------:R-:W-:Y:S01]  /*51b0*/  SHF.R.U32.HI R3, RZ, 0x2, R64 ;  /* 0x00000002ff037819 */ /* 0x000fe20000011640 */
[----:B------:R-:W-:Y:S01]  /*51c0*/  IMAD.MOV.U32 R22, RZ, RZ, RZ ;  /* 0x000000ffff167224 */ /* 0x000fe200078e00ff */
[----:B------:R-:W-:Y:S01]  /*51d0*/  LOP3.LUT R23, R23, 0x600000, RZ, 0xc0, !PT ;  /* 0x0060000017177812 */ /* 0x000fe200078ec0ff */
[----:B------:R-:W-:Y:S01]  /*51e0*/  IMAD.MOV.U32 R59, RZ, RZ, RZ ;  /* 0x000000ffff3b7224 */ /* 0x000fe200078e00ff */
[----:B------:R-:W-:Y:S01]  /*51f0*/  LOP3.LUT R52, R4, 0x600, R52, 0xf8, !PT ;  /* 0x0000060004347812 */ /* 0x000fe200078ef834 */
[----:B------:R-:W4:Y:S01]  /*5200*/  LDCU UR63, c[0x0][0x370] ;  /* 0x00006e00ff3f77ac */ /* 0x000f220008000800 */
[----:B------:R-:W-:Y:S01]  /*5210*/  LOP3.LUT R2, R2, 0x4, R3, 0x78, !PT ;  /* 0x0000000402027812 */ /* 0x000fe200078e7803 */
[----:B------:R-:W4:Y:S01]  /*5220*/  LDS R0, [UR44+0x140] ;  /* 0x0001402cff007984 */ /* 0x000f220008000800 */
[----:B-1----:R-:W-:Y:S01]  /*5230*/  IMAD.U32 R66, RZ, RZ, UR4 ;  /* 0x00000004ff427e24 */ /* 0x002fe2000f8e00ff */
[----:B------:R-:W-:Y:S01]  /*5240*/  UIADD3 UR4, UPT, UPT, UR44, 0x400, URZ ;  /* 0x000004002c047890 */ /* 0x000fe2000fffe0ff */
[----:B------:R-:W-:Y:S01]  /*5250*/  LOP3.LUT R52, R52, R2, RZ, 0xfc, !PT ;  /* 0x0000000234347212 */ /* 0x000fe200078efcff */
[----:B------:R-:W-:Y:S01]  /*5260*/  IMAD.U32 R65, RZ, RZ, UR5 ;  /* 0x00000005ff417e24 */ /* 0x000fe2000f8e00ff */
[----:B------:R-:W-:Y:S01]  /*5270*/  LOP3.LUT R64, R64, 0x60, RZ, 0xc0, !PT ;  /* 0x0000006040407812 */ /* 0x000fe200078ec0ff */
[----:B------:R-:W1:Y:S01]  /*5280*/  LDCU UR41, c[0x0][0xb0c] ;  /* 0x00016180ff2977ac */ /* 0x000e620008000800 */
[----:B------:R-:W-:Y:S01]  /*5290*/  SEL R63, R63, 0xfffffff8, !P1 ;  /* 0xfffffff83f3f7807 */ /* 0x000fe20004800000 */
[----:B------:R-:W-:Y:S01]  /*52a0*/  IMAD.U32 R68, RZ, RZ, UR4 ;  /* 0x00000004ff447e24 */ /* 0x000fe2000f8e00ff */
[----:B------:R-:W-:Y:S01]  /*52b0*/  SEL R62, R62, 0xfffffff0, !P2 ;  /* 0xfffffff03e3e7807 */ /* 0x000fe20005000000 */
[----:B------:R-:W1:Y:S01]  /*52c0*/  LDCU UR39, c[0x0][0xb30] ;  /* 0x00016600ff2777ac */ /* 0x000e620008000800 */
[----:B------:R-:W1:Y:S01]  /*52d0*/  LDCU.64 UR60, c[0x0][0x888] ;  /* 0x00011100ff3c77ac */ /* 0x000e620008000a00 */
[----:B------:R-:W1:Y:S01]  /*52e0*/  LDCU.64 UR42, c[0x0][0xb28] ;  /* 0x00016500ff2a77ac */ /* 0x000e620008000a00 */
[----:B------:R-:W1:Y:S01]  /*52f0*/  LDCU.128 UR56, c[0x0][0xb10] ;  /* 0x00016200ff3877ac */ /* 0x000e620008000c00 */
[----:B------:R-:W1:Y:S01]  /*5300*/  LDCU UR62, c[0x0][0x374] ;  /* 0x00006e80ff3e77ac */ /* 0x000e620008000800 */
[----:B------:R-:W-:Y:S01]  /*5310*/  UMOV UR55, 0x1 ;  /* 0x0000000100377882 */ /* 0x000fe20000000000 */
[----:B------:R-:W-:Y:S01]  /*5320*/  UMOV UR46, URZ ;  /* 0x000000ff002e7c82 */ /* 0x000fe20008000000 */
[----:B------:R-:W-:Y:S01]  /*5330*/  UMOV UR53, URZ ;  /* 0x000000ff00357c82 */ /* 0x000fe20008000000 */
[----:B------:R-:W-:Y:S01]  /*5340*/  UMOV UR52, URZ ;  /* 0x000000ff00347c82 */ /* 0x000fe20008000000 */
[----:B-1234-:R-:W-:-:S07]  /*5350*/  IMAD.IADD R23, R0, 0x1, R23 ;  /* 0x0000000100177824 */ /* 0x01efce00078e0217 */
.L_x_118:
[C---:B------:R-:W-:Y:S02]  /*5360*/  LEA R0, R59.reuse, UR44, 0x3 ;  /* 0x0000002c3b007c11 */ /* 0x040fe4000f8e18ff */
[----:B------:R-:W-:Y:S02]  /*5370*/  SHF.L.U32 R2, R60, 0x1f, RZ ;  /* 0x0000001f3c027819 */ /* 0x000fe400000006ff */
[----:B------:R-:W-:Y:S02]  /*5380*/  LEA R4, R59, UR44, 0x4 ;  /* 0x0000002c3b047c11 */ /* 0x000fe4000f8e20ff */
[----:B------:R-:W1:Y:S02]  /*5390*/  SYNCS.PHASECHK.TRANS64.TRYWAIT P0, [R0+URZ+0x90], R2 ;  /* 0x00009002000075a7 */ /* 0x000e6400080011ff */
[----:B-1----:R-:W-:Y:S05]  /*53a0*/  @!P0 BRA `(.L_x_88) ;  /* 0x0000002c00e88947 */ /* 0x002fea0003800000 */
.L_x_162:
[----:B------:R-:W-:Y:S01]  /*53b0*/  R2UR UR7, R67 ;  /* 0x00000000430772ca */ /* 0x000fe200000e0000 */
[----:B------:R-:W2:Y:S01]  /*53c0*/  LDS.128 R4, [R4+0x120] ;  /* 0x0001200004047984 */ /* 0x000ea20000000c00 */
[----:B-1----:R-:W-:Y:S01]  /*53d0*/  VIADD R0, R0, 0xa0 ;  /* 0x000000a000007836 */ /* 0x002fe20000000000 */
[----:B------:R-:W-:Y:S04]  /*53e0*/  UISETP.GE.AND UP0, UPT, UR40, 0x1, UPT ;  /* 0x000000012800788c */ /* 0x000fe8000bf06270 */
[----:B------:R-:W-:Y:S01]  /*53f0*/  PRMT R0, RZ, 0x654, R0 ;  /* 0x00000654ff007816 */ /* 0x000fe20000000000 */
[----:B------:R-:W-:Y:S01]  /*5400*/  @!PT LDS RZ, [RZ] ;  /* 0x00000000fffff984 */ /* 0x000fe20000000800 */
[----:B------:R-:W-:Y:S01]  /*5410*/  @!PT LDS RZ, [RZ] ;  /* 0x00000000fffff984 */ /* 0x000fe20000000800 */
[----:B------:R-:W-:Y:S01]  /*5420*/  @!PT LDS RZ, [RZ] ;  /* 0x00000000fffff984 */ /* 0x000fe20000000800 */
[----:B------:R-:W-:Y:S01]  /*5430*/  @!PT LDS RZ, [RZ] ;  /* 0x00000000fffff984 */ /* 0x000fe20000000800 */
[----:B------:R1:W-:Y:S06]  /*5440*/  MEMBAR.ALL.CTA ;  /* 0x0000000000007992 */ /* 0x0003ec0000008000 */
[----:B-1----:R-:W1:Y:S02]  /*5450*/  FENCE.VIEW.ASYNC.S ;  /* 0x00000000000073c6 */ /* 0x002e640000000000 */
[----:B-1----:R1:W-:Y:S01]  /*5460*/  SYNCS.ARRIVE.TRANS64.RED.A1T0 RZ, [R0+URZ], RZ ;  /* 0x000000ff00ff79a7 */ /* 0x0023e200081004ff */
[----:B--2---:R-:W-:Y:S11]  /*5470*/  LOP3.LUT P0, RZ, R6, 0x1, RZ, 0xc0, !PT ;  /* 0x0000000106ff7812 */ /* 0x004ff6000780c0ff */
[----:B------:R-:W-:Y:S02]  /*5480*/  @!UPT UIADD3 URZ, UPT, UPT, URZ, URZ, URZ ;  /* 0x000000fffffff290 */ /* 0x000fe4000fffe0ff */
[----:B------:R-:W-:Y:S01]  /*5490*/  VOTEU.ANY UP1, P0 ;  /* 0x0000000000ff7886 */ /* 0x000fe20000020100 */
[----:B------:R-:W-:Y:S01]  /*54a0*/  PLOP3.LUT P0, PT, PT, PT, UP1, 0x80, 0x8 ;  /* 0x000000000008781c */ /* 0x000fe20003f0f018 */
[----:B------:R-:W-:Y:S06]  /*54b0*/  UP2UR UR4, UPR, URZ, 0x2 ;  /* 0x00000002ff047883 */ /* 0x000fec0008000000 */
[----:B------:R-:W-:Y:S06]  /*54c0*/  IMAD.U32 R69, RZ, RZ, UR4 ;  /* 0x00000004ff457e24 */ /* 0x000fec000f8e00ff */
[----:B------:R-:W-:Y:S02]  /*54d0*/  @P0 SHF.R.U32.HI R2, RZ, 0x10, R5 ;  /* 0x00000010ff020819 */ /* 0x000fe40000011605 */
[----:B------:R-:W-:Y:S02]  /*54e0*/  @P0 MOV R3, R4 ;  /* 0x0000000400030202 */ /* 0x000fe40000000f00 */
[----:B------:R-:W-:Y:S02]  /*54f0*/  @P0 R2UR UR4, R2 ;  /* 0x00000000020402ca */ /* 0x000fe400000e0000 */
[----:B------:R-:W-:Y:S02]  /*5500*/  @P0 LOP3.LUT R4, R5, 0xffff, RZ, 0xc0, !PT ;  /* 0x0000ffff05040812 */ /* 0x000fe400078ec0ff */
[----:B------:R-:W-:Y:S02]  /*5510*/  @P0 R2UR UR6, R3 ;  /* 0x00000000030602ca */ /* 0x000fe400000e0000 */
[----:B------:R-:W-:Y:S07]  /*5520*/  @P0 R2UR UR5, R4 ;  /* 0x00000000040502ca */ /* 0x000fee00000e0000 */
[----:B------:R-:W-:Y:S02]  /*5530*/  @UP1 UMOV UR7, UR4 ;  /* 0x0000000400071c82 */ /* 0x000fe40008000000 */
[----:B------:R-:W-:Y:S02]  /*5540*/  IMAD.U32 R67, RZ, RZ, UR7 ;  /* 0x00000007ff437e24 */ /* 0x000fe4000f8e00ff */
[----:B------:R-:W-:Y:S02]  /*5550*/  @UP1 UMOV UR38, UR6 ;  /* 0x0000000600261c82 */ /* 0x000fe40008000000 */
[----:B------:R-:W-:Y:S01]  /*5560*/  @UP1 UMOV UR37, UR5 ;  /* 0x0000000500251c82 */ /* 0x000fe20008000000 */
[----:B-1----:R-:W-:Y:S05]  /*5570*/  BRA.U !UP0, `(.L_x_89) ;  /* 0x0000000108cc7547 */ /* 0x002fea000b800000 */
[----:B------:R-:W1:Y:S01]  /*5580*/  LDCU UR12, c[0x0][0xb20] ;  /* 0x00016400ff0c77ac */ /* 0x000e620008000800 */
[----:B------:R-:W-:Y:S02]  /*5590*/  UIMAD.WIDE.U32 UR4, UR62, UR59, URZ ;  /* 0x0000003b3e0472a5 */ /* 0x000fe4000f8e00ff */
[----:B------:R-:W-:Y:S02]  /*55a0*/  UIMAD.WIDE.U32 UR6, UR63, UR56, URZ ;  /* 0x000000383f0672a5 */ /* 0x000fe4000f8e00ff */
[----:B------:R-:W-:Y:S02]  /*55b0*/  UISETP.NE.AND UP0, UPT, UR58, 0x1, UPT ;  /* 0x000000013a00788c */ /* 0x000fe4000bf05270 */
[----:B------:R-:W-:Y:S02]  /*55c0*/  UIMAD.WIDE.U32 UR8, UR37, UR59, URZ ;  /* 0x0000003b250872a5 */ /* 0x000fe4000f8e00ff */
[----:B------:R-:W-:Y:S02]  /*55d0*/  UIMAD.WIDE.U32 UR10, UR38, UR56, URZ ;  /* 0x00000038260a72a5 */ /* 0x000fe4000f8e00ff */
[----:B------:R-:W-:Y:S02]  /*55e0*/  UISETP.NE.AND UP1, UPT, UR41, 0x1, UPT ;  /* 0x000000012900788c */ /* 0x000fe4000bf25270 */
[----:B------:R-:W-:Y:S01]  /*55f0*/  UISETP.NE.AND UP2, UPT, UR40, 0x1, UPT ;  /* 0x000000012800788c */ /* 0x000fe2000bf45270 */
[----:B------:R-:W-:Y:S02]  /*5600*/  UMOV UR4, UR5 ;  /* 0x0000000500047c82 */ /* 0x000fe40008000000 */
[----:B-1----:R-:W-:Y:S03]  /*5610*/  USHF.R.U32.HI UR5, URZ, UR12, UR4 ;  /* 0x0000000cff057299 */ /* 0x002fe60008011604 */
[----:B------:R-:W-:Y:S02]  /*5620*/  UMOV UR4, UR7 ;  /* 0x0000000700047c82 */ /* 0x000fe40008000000 */
[----:B------:R-:W-:Y:S02]  /*5630*/  USHF.R.U32.HI UR7, URZ, UR57, UR4 ;  /* 0x00000039ff077299 */ /* 0x000fe40008011604 */
[----:B------:R-:W-:Y:S02]  /*5640*/  USEL UR4, UR62, UR5, !UP0 ;  /* 0x000000053e047287 */ /* 0x000fe4000c000000 */
[----:B------:R-:W-:Y:S01]  /*5650*/  USEL UR7, UR63, UR7, !UP1 ;  /* 0x000000073f077287 */ /* 0x000fe2000c800000 */
[----:B------:R-:W-:Y:S01]  /*5660*/  UMOV UR5, UR9 ;  /* 0x0000000900057c82 */ /* 0x000fe20008000000 */
[----:B------:R-:W-:Y:S02]  /*5670*/  UIMAD.WIDE.U32 UR8, UR4, UR42, URZ ;  /* 0x0000002a040872a5 */ /* 0x000fe4000f8e00ff */
[----:B------:R-:W-:Y:S03]  /*5680*/  USHF.R.U32.HI UR6, URZ, UR12, UR5 ;  /* 0x0000000cff067299 */ /* 0x000fe60008011605 */
[----:B------:R-:W-:Y:S01]  /*5690*/  UMOV UR5, UR11 ;  /* 0x0000000b00057c82 */ /* 0x000fe20008000000 */
[----:B------:R-:W-:Y:S02]  /*56a0*/  UIMAD.WIDE.U32 UR10, UR7, UR42, URZ ;  /* 0x0000002a070a72a5 */ /* 0x000fe4000f8e00ff */
[----:B------:R-:W-:Y:S02]  /*56b0*/  USHF.R.U32.HI UR12, URZ, UR57, UR5 ;  /* 0x00000039ff0c7299 */ /* 0x000fe40008011605 */
[----:B------:R-:W-:Y:S01]  /*56c0*/  USEL UR6, UR37, UR6, !UP0 ;  /* 0x0000000625067287 */ /* 0x000fe2000c000000 */
[----:B------:R-:W-:Y:S02]  /*56d0*/  UMOV UR5, UR9 ;  /* 0x0000000900057c82 */ /* 0x000fe40008000000 */
[----:B------:R-:W-:Y:S01]  /*56e0*/  UMOV UR10, UR11 ;  /* 0x0000000b000a7c82 */ /* 0x000fe20008000000 */
[----:B------:R-:W-:Y:S02]  /*56f0*/  @UP2 USHF.R.U32.HI UR4, URZ, UR43, UR5 ;  /* 0x0000002bff042299 */ /* 0x000fe40008011605 */
[----:B------:R-:W-:Y:S02]  /*5700*/  @UP2 USHF.R.U32.HI UR7, URZ, UR43, UR10 ;  /* 0x0000002bff072299 */ /* 0x000fe4000801160a */
[----:B------:R-:W-:Y:S02]  /*5710*/  UIMAD UR4, UR40, UR4, URZ ;  /* 0x00000004280472a4 */ /* 0x000fe4000f8e02ff */
[----:B------:R-:W-:Y:S02]  /*5720*/  UIMAD.WIDE.U32 UR10, UR6, UR42, URZ ;  /* 0x0000002a060a72a5 */ /* 0x000fe4000f8e00ff */
[----:B------:R-:W-:Y:S02]  /*5730*/  USEL UR5, UR38, UR12, !UP1 ;  /* 0x0000000c26057287 */ /* 0x000fe4000c800000 */
[----:B------:R-:W-:Y:S02]  /*5740*/  UIMAD UR8, UR40, UR7, URZ ;  /* 0x00000007280872a4 */ /* 0x000fe4000f8e02ff */
[----:B------:R-:W-:Y:S03]  /*5750*/  UISETP.GE.AND UP0, UPT, UR6, UR4, UPT ;  /* 0x000000040600728c */ /* 0x000fe6000bf06270 */
[----:B------:R-:W-:Y:S01]  /*5760*/  UMOV UR4, UR11 ;  /* 0x0000000b00047c82 */ /* 0x000fe20008000000 */
[----:B------:R-:W-:Y:S02]  /*5770*/  UISETP.GE.OR UP0, UPT, UR5, UR8, UP0 ;  /* 0x000000080500728c */ /* 0x000fe40008706670 */
[----:B------:R-:W-:Y:S02]  /*5780*/  USHF.R.U32.HI UR4, URZ, UR43, UR4 ;  /* 0x0000002bff047299 */ /* 0x000fe40008011604 */
[----:B------:R-:W-:Y:S02]  /*5790*/  UIMAD.WIDE.U32 UR8, UR5, UR42, URZ ;  /* 0x0000002a050872a5 */ /* 0x000fe4000f8e00ff */
[----:B------:R-:W-:Y:S02]  /*57a0*/  USEL UR11, UR6, UR4, !UP2 ;  /* 0x00000004060b7287 */ /* 0x000fe4000d000000 */
[----:B------:R-:W-:Y:S02]  /*57b0*/  UIADD3 UR8, UPT, UPT, -UR5, URZ, URZ ;  /* 0x000000ff05087290 */ /* 0x000fe4000fffe1ff */
[----:B------:R-:W-:Y:S01]  /*57c0*/  UIADD3 UR10, UPT, UPT, -UR11, URZ, URZ ;  /* 0x000000ff0b0a7290 */ /* 0x000fe2000fffe1ff */
[----:B------:R-:W-:Y:S01]  /*57d0*/  @!UP0 UMOV UR4, UR9 ;  /* 0x0000000900048c82 */ /* 0x000fe20008000000 */
[----:B------:R-:W-:Y:S02]  /*57e0*/  UIADD3 UR9, UPT, UPT, -UR6, URZ, URZ ;  /* 0x000000ff06097290 */ /* 0x000fe4000fffe1ff */
[----:B------:R-:W-:Y:S02]  /*57f0*/  @!UP0 USHF.R.U32.HI UR4, URZ, UR43, UR4 ;  /* 0x0000002bff048299 */ /* 0x000fe40008011604 */
[----:B------:R-:W-:Y:S02]  /*5800*/  UIMAD UR10, UR40, UR10, UR6 ;  /* 0x0000000a280a72a4 */ /* 0x000fe4000f8e0206 */
[----:B------:R-:W-:Y:S04]  /*5810*/  @!UP0 USEL UR4, UR5, UR4, !UP2 ;  /* 0x0000000405048287 */ /* 0x000fe8000d000000 */
[----:B------:R-:W-:Y:S02]  /*5820*/  @!UP0 UIMAD UR10, UR7, UR10, UR4 ;  /* 0x0000000a070a82a4 */ /* 0x000fe4000f8e0204 */
[----:B------:R-:W-:Y:S02]  /*5830*/  @!UP0 UIADD3 UR11, UPT, UPT, UR11, -UR4, URZ ;  /* 0x800000040b0b8290 */ /* 0x000fe4000fffe0ff */
[----:B------:R-:W-:Y:S02]  /*5840*/  UIMAD UR7, UR41, UR8, UR38 ;  /* 0x00000008290772a4 */ /* 0x000fe4000f8e0226 */
[----:B------:R-:W-:Y:S02]  /*5850*/  @!UP0 UIMAD UR6, UR11, UR40, UR5 ;  /* 0x000000280b0682a4 */ /* 0x000fe4000f8e0205 */
[----:B------:R-:W-:Y:S01]  /*5860*/  UIMAD UR4, UR58, UR9, UR37 ;  /* 0x000000093a0472a4 */ /* 0x000fe2000f8e0225 */
[----:B------:R-:W-:Y:S02]  /*5870*/  @!UP0 UMOV UR5, UR10 ;  /* 0x0000000a00058c82 */ /* 0x000fe40008000000 */
[----:B------:R-:W-:Y:S02]  /*5880*/  UIMAD UR38, UR5, UR41, UR7 ;  /* 0x00000029052672a4 */ /* 0x000fe4000f8e0207 */
[----:B------:R-:W-:Y:S11]  /*5890*/  UIMAD UR37, UR6, UR58, UR4 ;  /* 0x0000003a062572a4 */ /* 0x000ff6000f8e0204 */
[----:B------:R-:W-:Y:S01]  /*58a0*/  @!UPT UIADD3 URZ, UPT, UPT, URZ, URZ, URZ ;  /* 0x000000fffffff290 */ /* 0x000fe2000fffe0ff */
.L_x_89:
[----:B------:R-:W-:Y:S01]  /*58b0*/  UISETP.NE.AND UP0, UPT, UR39, 0x1, UPT ;  /* 0x000000012700788c */ /* 0x000fe2000bf05270 */
[----:B------:R-:W-:Y:S01]  /*58c0*/  R2UR UR11, R68 ;  /* 0x00000000440b72ca */ /* 0x000fe200000e0000 */
[----:B------:R-:W-:Y:S01]  /*58d0*/  USHF.L.U32 UR50, UR29, 0x6, URZ ;  /* 0x000000061d327899 */ /* 0x000fe200080006ff */
[----:B------:R-:W-:Y:S01]  /*58e0*/  IADD3 R59, PT, PT, R59, 0x1, RZ ;  /* 0x000000013b3b7810 */ /* 0x000fe20007ffe0ff */
[----:B------:R-:W-:Y:S07]  /*58f0*/  USHF.L.U32 UR49, UR32, 0x6, URZ ;  /* 0x0000000620317899 */ /* 0x000fee00080006ff */
[----:B------:R-:W1:Y:S01]  /*5900*/  @!UP0 LDCU.128 UR12, c[0x0][0xb10] ;  /* 0x00016200ff0c87ac */ /* 0x000e620008000c00 */
[----:B------:R-:W2:Y:S01]  /*5910*/  @!UP0 LDCU UR5, c[0x0][0xb0c] ;  /* 0x00016180ff0587ac */ /* 0x000ea20008000800 */
[----:B------:R-:W3:Y:S01]  /*5920*/  @!UP0 LDCU UR10, c[0x0][0xb20] ;  /* 0x00016400ff0a87ac */ /* 0x000ee20008000800 */
[----:B-1----:R-:W-:Y:S02]  /*5930*/  UIMAD.WIDE.U32 UR8, UR38, UR12, URZ ;  /* 0x0000000c260872a5 */ /* 0x002fe4000f8e00ff */
[----:B------:R-:W-:Y:S02]  /*5940*/  UIMAD.WIDE.U32 UR6, UR37, UR15, URZ ;  /* 0x0000000f250672a5 */ /* 0x000fe4000f8e00ff */
[----:B------:R-:W-:Y:S03]  /*5950*/  @!UP0 UISETP.NE.AND UP1, UPT, UR14, 0x1, UPT ;  /* 0x000000010e00888c */ /* 0x000fe6000bf25270 */
[----:B------:R-:W-:Y:S01]  /*5960*/  @!UP0 UMOV UR4, UR9 ;  /* 0x0000000900048c82 */ /* 0x000fe20008000000 */
[----:B--2---:R-:W-:Y:S02]  /*5970*/  @!UP0 UISETP.NE.AND UP2, UPT, UR5, 0x1, UPT ;  /* 0x000000010500888c */ /* 0x004fe4000bf45270 */
[----:B------:R-:W-:Y:S01]  /*5980*/  @!UP0 USHF.R.U32.HI UR4, URZ, UR13, UR4 ;  /* 0x0000000dff048299 */ /* 0x000fe20008011604 */
[----:B------:R-:W-:Y:S02]  /*5990*/  @!UP0 UMOV UR6, UR7 ;  /* 0x0000000700068c82 */ /* 0x000fe40008000000 */
[----:B---3--:R-:W-:Y:S02]  /*59a0*/  @!UP0 USHF.R.U32.HI UR6, URZ, UR10, UR6 ;  /* 0x0000000aff068299 */ /* 0x008fe40008011606 */
[----:B------:R-:W-:Y:S02]  /*59b0*/  @!UP0 USEL UR7, UR38, UR4, !UP2 ;  /* 0x0000000426078287 */ /* 0x000fe4000d000000 */
[----:B------:R-:W-:Y:S04]  /*59c0*/  @!UP0 USEL UR6, UR37, UR6, !UP1 ;  /* 0x0000000625068287 */ /* 0x000fe8000c800000 */
[----:B------:R-:W-:Y:S02]  /*59d0*/  @!UP0 UIADD3 UR4, UPT, UPT, -UR7, UR6, URZ ;  /* 0x0000000607048290 */ /* 0x000fe4000fffe1ff */
[----:B------:R-:W-:Y:S02]  /*59e0*/  @!UP0 UIADD3 UR6, UPT, UPT, UR7, -UR6, URZ ;  /* 0x8000000607068290 */ /* 0x000fe4000fffe0ff */
[----:B------:R-:W-:Y:S02]  /*59f0*/  @!UP0 UIMAD UR38, UR4, UR5, UR38 ;  /* 0x00000005042682a4 */ /* 0x000fe4000f8e0226 */
[----:B------:R-:W-:Y:S02]  /*5a00*/  @!UP0 UIMAD UR37, UR6, UR14, UR37 ;  /* 0x0000000e062582a4 */ /* 0x000fe4000f8e0225 */
[----:B------:R-:W-:Y:S09]  /*5a10*/  ULOP3.LUT UP0, URZ, UR11, 0x3f0, URZ, 0xc0, !UPT ;  /* 0x000003f00bff7892 */ /* 0x000ff2000f80c0ff */
[----:B------:R-:W-:Y:S05]  /*5a20*/  BRA.U !UP0, `(.L_x_90) ;  /* 0x00000001087c7547 */ /* 0x000fea000b800000 */
[----:B------:R-:W1:Y:S01]  /*5a30*/  LDCU.64 UR8, c[0x4][0x80] ;  /* 0x01001000ff0877ac */ /* 0x000e620008000a00 */
[----:B------:R-:W-:Y:S01]  /*5a40*/  MOV R2, 0x0 ;  /* 0x0000000000027802 */ /* 0x000fe20000000f00 */
[----:B------:R-:W-:Y:S02]  /*5a50*/  HFMA2 R12, -RZ, RZ, 0, 5.9604644775390625e-08 ;  /* 0x00000001ff0c7431 */ /* 0x000fe400000001ff */
[----:B------:R-:W-:Y:S01]  /*5a60*/  IMAD.MOV.U32 R8, RZ, RZ, 0x70 ;  /* 0x00000070ff087424 */ /* 0x000fe200078e00ff */
[----:B------:R2:W3:Y:S01]  /*5a70*/  LDC.64 R14, c[0x4][R2] ;  /* 0x01000000020e7b82 */ /* 0x0004e20000000a00 */
[----:B------:R-:W4:Y:S01]  /*5a80*/  LDCU.64 UR6, c[0x4][0x88] ;  /* 0x01001100ff0677ac */ /* 0x000f220008000a00 */
[----:B------:R-:W-:Y:S01]  /*5a90*/  IMAD.MOV.U32 R13, RZ, RZ, RZ ;  /* 0x000000ffff0d7224 */ /* 0x000fe200078e00ff */
[----:B------:R-:W2:Y:S01]  /*5aa0*/  LDCU.64 UR4, c[0x4][0x8] ;  /* 0x01000100ff0477ac */ /* 0x000ea20008000a00 */
[----:B-1----:R-:W-:Y:S01]  /*5ab0*/  MOV R5, UR9 ;  /* 0x0000000900057c02 */ /* 0x002fe20008000f00 */
[----:B------:R-:W-:Y:S01]  /*5ac0*/  IMAD.U32 R4, RZ, RZ, UR8 ;  /* 0x00000008ff047e24 */ /* 0x000fe2000f8e00ff */
[----:B----4-:R-:W-:Y:S01]  /*5ad0*/  MOV R7, UR7 ;  /* 0x0000000700077c02 */ /* 0x010fe20008000f00 */
[----:B------:R-:W-:Y:S01]  /*5ae0*/  IMAD.U32 R6, RZ, RZ, UR6 ;  /* 0x00000006ff067e24 */ /* 0x000fe2000f8e00ff */
[----:B--2---:R-:W-:Y:S01]  /*5af0*/  MOV R11, UR5 ;  /* 0x00000005000b7c02 */ /* 0x004fe20008000f00 */
[----:B------:R-:W-:Y:S02]  /*5b00*/  IMAD.U32 R10, RZ, RZ, UR4 ;  /* 0x00000004ff0a7e24 */ /* 0x000fe4000f8e00ff */
[----:B------:R-:W-:Y:S07]  /*5b10*/  LEPC R20, `(.L_x_91) ;  /* 0x000000001014794e */ /* 0x000fee0000000000 */
[----:B---3-5:R-:W-:Y:S05]  /*5b20*/  CALL.ABS.NOINC R14 ;  /* 0x000000000e007343 */ /* 0x028fea0003c00000 */
.L_x_91:
[----:B------:R-:W1:Y:S01]  /*5b30*/  LDCU.64 UR8, c[0x4][0x80] ;  /* 0x01001000ff0877ac */ /* 0x000e620008000a00 */
[----:B------:R-:W2:Y:S01]  /*5b40*/  LDC.64 R2, c[0x4][R2] ;  /* 0x0100000002027b82 */ /* 0x000ea20000000a00 */
[----:B------:R-:W-:Y:S02]  /*5b50*/  HFMA2 R12, -RZ, RZ, 0, 5.9604644775390625e-08 ;  /* 0x00000001ff0c7431 */ /* 0x000fe400000001ff */
[----:B------:R-:W-:Y:S02]  /*5b60*/  IMAD.MOV.U32 R8, RZ, RZ, 0x70 ;  /* 0x00000070ff087424 */ /* 0x000fe400078e00ff */
[----:B------:R-:W-:Y:S01]  /*5b70*/  IMAD.MOV.U32 R13, RZ, RZ, RZ ;  /* 0x000000ffff0d7224 */ /* 0x000fe200078e00ff */
[----:B------:R-:W3:Y:S01]  /*5b80*/  LDCU.64 UR6, c[0x4][0x88] ;  /* 0x01001100ff0677ac */ /* 0x000ee20008000a00 */
[----:B------:R-:W4:Y:S01]  /*5b90*/  LDCU.64 UR4, c[0x4][0x8] ;  /* 0x01000100ff0477ac */ /* 0x000f220008000a00 */
[----:B-1----:R-:W-:Y:S02]  /*5ba0*/  MOV R4, UR8 ;  /* 0x0000000800047c02 */ /* 0x002fe40008000f00 */
[----:B------:R-:W-:Y:S02]  /*5bb0*/  MOV R5, UR9 ;  /* 0x0000000900057c02 */ /* 0x000fe40008000f00 */
[----:B---3--:R-:W-:Y:S01]  /*5bc0*/  MOV R7, UR7 ;  /* 0x0000000700077c02 */ /* 0x008fe20008000f00 */
[----:B------:R-:W-:Y:S01]  /*5bd0*/  IMAD.U32 R6, RZ, RZ, UR6 ;  /* 0x00000006ff067e24 */ /* 0x000fe2000f8e00ff */
[----:B----4-:R-:W-:Y:S01]  /*5be0*/  MOV R11, UR5 ;  /* 0x00000005000b7c02 */ /* 0x010fe20008000f00 */
[----:B------:R-:W-:Y:S02]  /*5bf0*/  IMAD.U32 R10, RZ, RZ, UR4 ;  /* 0x00000004ff0a7e24 */ /* 0x000fe4000f8e00ff */
[----:B------:R-:W-:Y:S07]  /*5c00*/  LEPC R20, `(.L_x_90) ;  /* 0x000000001014794e */ /* 0x000fee0000000000 */
[----:B--2---:R-:W-:Y:S05]  /*5c10*/  CALL.ABS.NOINC R2 ;  /* 0x0000000002007343 */ /* 0x004fea0003c00000 */
.L_x_90:
[----:B------:R-:W-:Y:S02]  /*5c20*/  R2UR UR6, R57 ;  /* 0x00000000390672ca */ /* 0x000fe400000e0000 */
[----:B------:R-:W-:Y:S02]  /*5c30*/  R2UR UR5, R66 ;  /* 0x00000000420572ca */ /* 0x000fe400000e0000 */
[----:B------:R-:W-:Y:S02]  /*5c40*/  R2UR UR4, R65 ;  /* 0x00000000410472ca */ /* 0x000fe400000e0000 */
[----:B------:R-:W-:Y:S02]  /*5c50*/  ISETP.NE.U32.AND P4, PT, R50, RZ, PT ;  /* 0x000000ff3200720c */ /* 0x000fe40003f85070 */
[----:B------:R-:W-:Y:S02]  /*5c60*/  ISETP.NE.U32.AND P2, PT, RZ, UR60, PT ;  /* 0x0000003cff007c0c */ /* 0x000fe4000bf45070 */
[----:B------:R-:W-:Y:S02]  /*5c70*/  ISETP.NE.AND.EX P4, PT, R51, RZ, PT, P4 ;  /* 0x000000ff3300720c */ /* 0x000fe40003f85340 */
[----:B------:R-:W-:Y:S01]  /*5c80*/  ISETP.NE.AND.EX P2, PT, RZ, UR61, PT, P2 ;  /* 0x0000003dff007c0c */ /* 0x000fe2000bf45320 */
[----:B------:R-:W-:Y:S02]  /*5c90*/  UISETP.NE.AND UP2, UPT, UR6, URZ, UPT ;  /* 0x000000ff0600728c */ /* 0x000fe4000bf45270 */
[----:B------:R-:W-:Y:S04]  /*5ca0*/  UISETP.NE.U32.AND UP0, UPT, UR5, URZ, UPT ;  /* 0x000000ff0500728c */ /* 0x000fe8000bf05070 */
[----:B------:R-:W-:Y:S01]  /*5cb0*/  UISETP.NE.AND.EX UP1, UPT, UR4, URZ, UPT, UP0 ;  /* 0x000000ff0400728c */ /* 0x000fe2000bf25300 */
[----:B------:R-:W-:Y:S01]  /*5cc0*/  PLOP3.LUT P1, PT, PT, PT, UP2, 0x80, 0x8 ;  /* 0x000000000008781c */ /* 0x000fe20003f2f028 */
[----:B------:R-:W-:Y:S03]  /*5cd0*/  UPLOP3.LUT UP0, UPT, UPT, UPT, UPT, 0x40, 0x4 ;  /* 0x000000000004789c */ /* 0x000fe60003f0e870 */
[----:B------:R-:W-:Y:S06]  /*5ce0*/  @UP2 UPLOP3.LUT UP0, UPT, UPT, UPT, UP1, 0x80, 0x8 ;  /* 0x000000000008289c */ /* 0x000fec0003f0f010 */
[----:B------:R-:W-:Y:S01]  /*5cf0*/  PLOP3.LUT P0, PT, PT, PT, UP0, 0x80, 0x8 ;  /* 0x000000000008781c */ /* 0x000fe20003f0f008 */
[----:B------:R-:W-:Y:S01]  /*5d00*/  @!UPT UIADD3 URZ, UPT, UPT, URZ, URZ, URZ ;  /* 0x000000fffffff290 */ /* 0x000fe2000fffe0ff */
[----:B------:R-:W-:Y:S11]  /*5d10*/  BRA.U !UP1, `(.L_x_92) ;  /* 0x0000000109407547 */ /* 0x000ff6000b800000 */
[----:B------:R-:W-:Y:S01]  /*5d20*/  UISETP.NE.U32.AND UP0, UPT, UR60, URZ, UPT ;  /* 0x000000ff3c00728c */ /* 0x000fe2000bf05070 */
[----:B------:R-:W-:Y:S01]  /*5d30*/  R2UR UR6, R66 ;  /* 0x00000000420672ca */ /* 0x000fe200000e0000 */
[----:B------:R-:W1:Y:S01]  /*5d40*/  LDCU.64 UR8, c[0x0][0x358] ;  /* 0x00006b00ff0877ac */ /* 0x000e620008000a00 */
[----:B------:R-:W-:Y:S02]  /*5d50*/  HFMA2 R53, -RZ, RZ, 0, 5.9604644775390625e-08 ;  /* 0x00000001ff357431 */ /* 0x000fe400000001ff */
[----:B------:R-:W-:Y:S01]  /*5d60*/  IMAD.MOV.U32 R0, RZ, RZ, 0x1 ;  /* 0x00000001ff007424 */ /* 0x000fe200078e00ff */
[----:B------:R-:W-:Y:S06]  /*5d70*/  UISETP.NE.AND.EX UP0, UPT, UR61, URZ, UPT, UP0 ;  /* 0x000000ff3d00728c */ /* 0x000fec000bf05300 */
[----:B------:R-:W-:Y:S05]  /*5d80*/  PLOP3.LUT P3, PT, PT, PT, UP0, 0x80, 0x8 ;  /* 0x000000000008781c */ /* 0x000fea0003f6f008 */
[----:B------:R-:W2:Y:S01]  /*5d90*/  @UP0 LDCU.64 UR4, c[0x0][0x888] ;  /* 0x00011100ff0407ac */ /* 0x000ea20008000a00 */
[----:B------:R-:W-:Y:S07]  /*5da0*/  @UP0 UIMAD UR6, UR36, UR6, URZ ;  /* 0x00000006240602a4 */ /* 0x000fee000f8e02ff */
[----:B------:R-:W-:Y:S01]  /*5db0*/  @!P3 PRMT R53, R0, 0x7610, R53 ;  /* 0x000076100035b816 */ /* 0x000fe20000000035 */
[----:B--2---:R-:W-:Y:S06]  /*5dc0*/  @UP0 UIMAD.WIDE UR4, UR6, 0x4, UR4 ;  /* 0x00000004060408a5 */ /* 0x004fec000f8e0204 */
[----:B-----5:R-:W-:Y:S02]  /*5dd0*/  IMAD.U32 R26, RZ, RZ, UR4 ;  /* 0x00000004ff1a7e24 */ /* 0x020fe4000f8e00ff */
[----:B------:R-:W-:Y:S03]  /*5de0*/  IMAD.U32 R27, RZ, RZ, UR5 ;  /* 0x00000005ff1b7e24 */ /* 0x000fe6000f8e00ff */
[----:B------:R-:W2:Y:S02]  /*5df0*/  @!UP0 LDCU UR4, c[0x0][0x880] ;  /* 0x00011000ff0487ac */ /* 0x000ea40008000800 */
[----:B-1----:R1:W5:Y:S02]  /*5e00*/  @P3 LDG.E R26, desc[UR8][R26.64] ;  /* 0x000000081a1a3981 */ /* 0x002364000c1e1900 */
[----:B-12---:R-:W-:Y:S02]  /*5e10*/  @!P3 MOV R26, UR4 ;  /* 0x00000004001abc02 */ /* 0x006fe40008000f00 */
.L_x_92:
[----:B------:R-:W-:Y:S05]  /*5e20*/  @!P4 BRA `(.L_x_93) ;  /* 0x000000000024c947 */ /* 0x000fea0003800000 */
[----:B------:R-:W-:Y:S01]  /*5e30*/  ISETP.NE.U32.AND P3, PT, R48, RZ, PT ;  /* 0x000000ff3000720c */ /* 0x000fe20003f65070 */
[----:B------:R-:W1:Y:S03]  /*5e40*/  LDCU.64 UR4, c[0x0][0x358] ;  /* 0x00006b00ff0477ac */ /* 0x000e660008000a00 */
[----:B------:R-:W-:Y:S11]  /*5e50*/  ISETP.NE.AND.EX P3, PT, R49, RZ, PT, P3 ;  /* 0x000000ff3100720c */ /* 0x000ff60003f65330 */
[----:B------:R-:W-:Y:S02]  /*5e60*/  @!UPT UIADD3 URZ, UPT, UPT, URZ, URZ, URZ ;  /* 0x000000fffffff290 */ /* 0x000fe4000fffe0ff */
[----:B------:R-:W2:Y:S01]  /*5e70*/  @P3 LDC.64 R2, c[0x0][0x8a8] ;  /* 0x00022a00ff023b82 */ /* 0x000ea20000000a00 */
[----:B------:R-:W-:Y:S04]  /*5e80*/  @P3 IMAD R0, R50, UR36, RZ ;  /* 0x0000002432003c24 */ /* 0x000fe8000f8e02ff */
[----:B--2---:R-:W-:Y:S05]  /*5e90*/  @P3 IMAD.WIDE R2, R0, 0x4, R2 ;  /* 0x0000000400023825 */ /* 0x004fea00078e0202 */
[----:B-1---5:R1:W5:Y:S02]  /*5ea0*/  @P3 LDG.E R24, desc[UR4][R2.64] ;  /* 0x0000000402183981 */ /* 0x022364000c1e1900 */
[----:B-1----:R-:W2:Y:S02]  /*5eb0*/  @!P3 LDC R24, c[0x0][0x8a0] ;  /* 0x00022800ff18bb82 */ /* 0x002ea40000000800 */
.L_x_93:
[----:B-----5:R-:W-:Y:S01]  /*5ec0*/  FSETP.NEU.AND P3, PT, R26, RZ, PT ;  /* 0x000000ff1a00720b */ /* 0x020fe20003f6d000 */
[----:B------:R-:W-:Y:S01]  /*5ed0*/  IMAD.U32 R2, RZ, RZ, UR46 ;  /* 0x0000002eff027e24 */ /* 0x000fe2000f8e00ff */
[----:B------:R-:W-:Y:S01]  /*5ee0*/  SEL R5, RZ, 0xffffffff, P2 ;  /* 0xffffffffff057807 */ /* 0x000fe20001000000 */
[----:B------:R-:W-:Y:S01]  /*5ef0*/  ULOP3.LUT UR4, UR55, 0x1, URZ, 0x3c, !UPT ;  /* 0x0000000137047892 */ /* 0x000fe2000f8e3cff */
[----:B------:R-:W-:Y:S01]  /*5f00*/  @P1 LOP3.LUT P2, RZ, R53, 0xff, RZ, 0xc0, !PT ;  /* 0x000000ff35ff1812 */ /* 0x000fe2000784c0ff */
[----:B------:R-:W-:Y:S01]  /*5f10*/  BSSY B1, `(.L_x_94) ;  /* 0x000004b000017945 */ /* 0x000fe20003800000 */
[----:B------:R-:W-:Y:S01]  /*5f20*/  @P1 SEL R0, RZ, 0xffffffff, P3 ;  /* 0xffffffffff001807 */ /* 0x000fe20001800000 */
[----:B------:R-:W-:Y:S01]  /*5f30*/  IMAD.MOV.U32 R76, RZ, RZ, 0x1 ;  /* 0x00000001ff4c7424 */ /* 0x000fe200078e00ff */
[----:B------:R-:W-:Y:S01]  /*5f40*/  LEA R2, R2, UR44, 0x3 ;  /* 0x0000002c02027c11 */ /* 0x000fe2000f8e18ff */
[----:B------:R-:W-:Y:S01]  /*5f50*/  IMAD.U32 R74, RZ, RZ, UR4 ;  /* 0x00000004ff4a7e24 */ /* 0x000fe2000f8e00ff */
[----:B------:R-:W-:Y:S01]  /*5f60*/  @P0 SEL R0, R5, R0, !P2 ;  /* 0x0000000005000207 */ /* 0x000fe20005000000 */
[----:B------:R-:W-:Y:S01]  /*5f70*/  IMAD.U32 R75, RZ, RZ, UR46 ;  /* 0x0000002eff4b7e24 */ /* 0x000fe2000f8e00ff */
[----:B------:R-:W-:Y:S02]  /*5f80*/  LEA R71, R22, UR44, 0x3 ;  /* 0x0000002c16477c11 */ /* 0x000fe4000f8e18ff */
[----:B------:R-:W-:Y:S02]  /*5f90*/  CS2R R38, SRZ ;  /* 0x0000000000267805 */ /* 0x000fe4000001ff00 */
[----:B------:R-:W-:Y:S02]  /*5fa0*/  @P1 LOP3.LUT R0, R0, 0x1, RZ, 0xc0, !PT ;  /* 0x0000000100001812 */ /* 0x000fe400078ec0ff */
[----:B------:R-:W-:Y:S02]  /*5fb0*/  CS2R R36, SRZ ;  /* 0x0000000000247805 */ /* 0x000fe4000001ff00 */
[----:B------:R-:W-:Y:S02]  /*5fc0*/  SHF.L.U32 R3, R61, 0x1f, RZ ;  /* 0x0000001f3d037819 */ /* 0x000fe400000006ff */
[----:B------:R-:W-:Y:S02]  /*5fd0*/  CS2R R34, SRZ ;  /* 0x0000000000227805 */ /* 0x000fe4000001ff00 */
[----:B------:R-:W-:Y:S02]  /*5fe0*/  ISETP.NE.U32.OR P5, PT, R0, 0x1, !P1 ;  /* 0x000000010000780c */ /* 0x000fe40004fa5470 */
[----:B------:R-:W-:Y:S02]  /*5ff0*/  CS2R R32, SRZ ;  /* 0x0000000000207805 */ /* 0x000fe4000001ff00 */
[----:B------:R-:W-:Y:S02]  /*6000*/  PLOP3.LUT P2, PT, PT, PT, UP1, 0x80, 0x8 ;  /* 0x000000000008781c */ /* 0x000fe40003f4f018 */
[----:B------:R-:W-:Y:S02]  /*6010*/  CS2R R42, SRZ ;  /* 0x00000000002a7805 */ /* 0x000fe4000001ff00 */
[----:B------:R-:W-:Y:S02]  /*6020*/  LEA.HI R25, R22, R22, RZ, 0x1 ;  /* 0x0000001616197211 */ /* 0x000fe400078f08ff */
[----:B------:R-:W-:Y:S02]  /*6030*/  CS2R R40, SRZ ;  /* 0x0000000000287805 */ /* 0x000fe4000001ff00 */
[----:B------:R-:W-:Y:S02]  /*6040*/  LOP3.LUT P4, R58, R53, 0xff, RZ, 0xc0, !PT ;  /* 0x000000ff353a7812 */ /* 0x000fe4000788c0ff */
[----:B------:R-:W-:Y:S02]  /*6050*/  CS2R R46, SRZ ;  /* 0x00000000002e7805 */ /* 0x000fe4000001ff00 */
[----:B------:R-:W-:Y:S02]  /*6060*/  SEL R4, RZ, 0xffffffff, P3 ;  /* 0xffffffffff047807 */ /* 0x000fe40001800000 */
[----:B------:R-:W-:Y:S02]  /*6070*/  CS2R R44, SRZ ;  /* 0x00000000002c7805 */ /* 0x000fe4000001ff00 */
[----:B------:R-:W-:Y:S02]  /*6080*/  P2R R70, PR, RZ, 0x20 ;  /* 0x00000020ff467803 */ /* 0x000fe40000000000 */
[----:B------:R-:W-:Y:S02]  /*6090*/  @P5 SHF.L.U32 R0, R74, 0x1f, RZ ;  /* 0x0000001f4a005819 */ /* 0x000fe400000006ff */
[----:B------:R-:W-:Y:S02]  /*60a0*/  @P2 SEL R4, R5, R4, !P4 ;  /* 0x0000000405042207 */ /* 0x000fe40006000000 */
[----:B------:R1:W3:Y:S02]  /*60b0*/  @P5 SYNCS.PHASECHK.TRANS64.TRYWAIT P1, [R2+URZ+0x50], R0 ;  /* 0x00005000020055a7 */ /* 0x0002e400080211ff */
[----:B------:R-:W-:Y:S04]  /*60c0*/  LOP3.LUT R4, R4, 0x1, RZ, 0xc0, !PT ;  /* 0x0000000104047812 */ /* 0x000fe800078ec0ff */
[----:B------:R-:W-:Y:S04]  /*60d0*/  ISETP.NE.U32.AND P2, PT, R4, 0x1, PT ;  /* 0x000000010400780c */ /* 0x000fe80003f45070 */
[----:B------:R-:W-:Y:S01]  /*60e0*/  P2R R77, PR, RZ, 0x4 ;  /* 0x00000004ff4d7803 */ /* 0x000fe20000000000 */
[----:B------:R4:W2:Y:S01]  /*60f0*/  SYNCS.PHASECHK.TRANS64.TRYWAIT P0, [R71+URZ+0xb0], R3 ;  /* 0x0000b003470075a7 */ /* 0x0008a200080011ff */
[C---:B-1----:R-:W-:Y:S01]  /*6100*/  IMAD.SHL.U32 R0, R25.reuse, 0x20, RZ ;  /* 0x0000002019007824 */ /* 0x042fe200078e00ff */
[----:B------:R-:W-:Y:S04]  /*6110*/  LOP3.LUT R25, R25, 0xffe, RZ, 0xc0, !PT ;  /* 0x00000ffe19197812 */ /* 0x000fe800078ec0ff */
[----:B------:R-:W-:Y:S01]  /*6120*/  LOP3.LUT R0, R0, 0xffffffc0, RZ, 0xc0, !PT ;  /* 0xffffffc000007812 */ /* 0x000fe200078ec0ff */
[----:B------:R-:W-:Y:S04]  /*6130*/  IMAD.IADD R25, R22, 0x1, -R25 ;  /* 0x0000000116197824 */ /* 0x000fe800078e0a19 */
[----:B------:R-:W-:Y:S04]  /*6140*/  IMAD.IADD R0, R23, 0x1, R0 ;  /* 0x0000000117007824 */ /* 0x000fe800078e0200 */
[----:B------:R-:W-:Y:S01]  /*6150*/  IMAD R25, R25, 0x100000, R0 ;  /* 0x0010000019197824 */ /* 0x000fe200078e0200 */
[----:B---3--:R-:W-:Y:S01]  /*6160*/  @P5 SEL R76, RZ, 0x1, !P1 ;  /* 0x00000001ff4c5807 */ /* 0x008fe20004800000 */
[----:B----4-:R-:W-:Y:S06]  /*6170*/  @!P5 BRA `(.L_x_95) ;  /* 0x000000000090d947 */ /* 0x010fec0003800000 */
[----:B------:R-:W-:Y:S01]  /*6180*/  HFMA2 R43, -RZ, RZ, 0, 0 ;  /* 0x00000000ff2b7431 */ /* 0x000fe200000001ff */
[----:B------:R-:W-:Y:S01]  /*6190*/  ISETP.NE.AND P1, PT, R76, RZ, PT ;  /* 0x000000ff4c00720c */ /* 0x000fe20003f25270 */
[----:B------:R-:W-:Y:S01]  /*61a0*/  IMAD.U32 R5, RZ, RZ, UR46 ;  /* 0x0000002eff057e24 */ /* 0x000fe2000f8e00ff */
[----:B------:R-:W-:Y:S11]  /*61b0*/  BSSY B0, `(.L_x_96) ;  /* 0x0000005000007945 */ /* 0x000ff60003800000 */
[----:B------:R-:W-:Y:S05]  /*61c0*/  @P1 BRA `(.L_x_97) ;  /* 0x00000000000c1947 */ /* 0x000fea0003800000 */
[----:B------:R-:W-:Y:S04]  /*61d0*/  SHF.L.U32 R0, R74, 0x1f, RZ ;  /* 0x0000001f4a007819 */ /* 0x000fe800000006ff */
[----:B------:R-:W1:Y:S02]  /*61e0*/  SYNCS.PHASECHK.TRANS64.TRYWAIT P1, [R2+URZ+0x50], R0 ;  /* 0x00005000020075a7 */ /* 0x000e6400080211ff */
[----:B-1----:R-:W-:Y:S05]  /*61f0*/  @!P1 BRA `(.L_x_98) ;  /* 0x0000002000689947 */ /* 0x002fea0003800000 */
.L_x_97:
[----:B------:R-:W-:Y:S05]  /*6200*/  BSYNC B0 ;  /* 0x0000000000007941 */ /* 0x000fea0003800000 */
.L_x_96:
[----:B------:R-:W-:Y:S01]  /*6210*/  ISETP.NE.AND P1, PT, R77, RZ, PT ;  /* 0x000000ff4d00720c */ /* 0x000fe20003f25270 */
[----:B------:R-:W-:Y:S01]  /*6220*/  IMAD.MOV.U32 R42, RZ, RZ, RZ ;  /* 0x000000ffff2a7224 */ /* 0x000fe200078e00ff */
[----:B------:R-:W-:Y:S02]  /*6230*/  CS2R R40, SRZ ;  /* 0x0000000000287805 */ /* 0x000fe4000001ff00 */
[----:B------:R-:W-:Y:S02]  /*6240*/  CS2R R46, SRZ ;  /* 0x00000000002e7805 */ /* 0x000fe4000001ff00 */
[----:B------:R-:W-:Y:S02]  /*6250*/  CS2R R44, SRZ ;  /* 0x00000000002c7805 */ /* 0x000fe4000001ff00 */
[----:B------:R-:W-:Y:S02]  /*6260*/  CS2R R34, SRZ ;  /* 0x0000000000227805 */ /* 0x000fe4000001ff00 */
[----:B------:R-:W-:Y:S02]  /*6270*/  CS2R R32, SRZ ;  /* 0x0000000000207805 */ /* 0x000fe4000001ff00 */
[----:B------:R-:W-:Y:S02]  /*6280*/  CS2R R38, SRZ ;  /* 0x0000000000267805 */ /* 0x000fe4000001ff00 */
[----:B------:R-:W-:Y:S01]  /*6290*/  CS2R R36, SRZ ;  /* 0x0000000000247805 */ /* 0x000fe2000001ff00 */
[----:B------:R-:W-:Y:S01]  /*62a0*/  @P1 IMAD R5, R5, 0x800, R52 ;  /* 0x0000080005051824 */ /* 0x000fe200078e0234 */
[----:B------:R-:W-:Y:S05]  /*62b0*/  @P1 WARPSYNC.ALL ;  /* 0x0000000000001948 */ /* 0x000fea0003800000 */
[----:B------:R-:W-:Y:S01]  /*62c0*/  @P1 LEA R5, R5, UR44, 0x2 ;  /* 0x0000002c05051c11 */ /* 0x000fe2000f8e10ff */
[----:B------:R-:W-:Y:S04]  /*62d0*/  UIADD3 UR4, UPT, UPT, UR46, 0x1, URZ ;  /* 0x000000012e047890 */ /* 0x000fe8000fffe0ff */
[----:B------:R3:W4:Y:S01]  /*62e0*/  @P1 LDSM.16.M88.4 R44, [R5+0x400] ;  /* 0x00040000052c183b */ /* 0x0007220000000200 */
[----:B------:R-:W-:Y:S01]  /*62f0*/  @P1 VIADD R4, R5, 0x400 ;  /* 0x0000040005041836 */ /* 0x000fe20000000000 */
[----:B------:R-:W-:Y:S01]  /*6300*/  UISETP.NE.AND UP0, UPT, UR4, 0x3, UPT ;  /* 0x000000030400788c */ /* 0x000fe2000bf05270 */
[C-C-:B-1----:R-:W-:Y:S02]  /*6310*/  @P1 IMAD R2, R63.reuse, 0x4, R5.reuse ;  /* 0x000000043f021824 */ /* 0x142fe400078e0205 */
[C---:B------:R-:W-:Y:S01]  /*6320*/  @P1 IMAD R4, R62.reuse, 0x4, R4 ;  /* 0x000000043e041824 */ /* 0x040fe200078e0204 */
[----:B------:R-:W-:Y:S01]  /*6330*/  USEL UR5, URZ, 0x1, UP0 ;  /* 0x00000001ff057887 */ /* 0x000fe20008000000 */
[----:B------:R-:W-:Y:S01]  /*6340*/  @P1 IMAD R0, R62, 0x4, R5 ;  /* 0x000000043e001824 */ /* 0x000fe200078e0205 */
[----:B------:R3:W1:Y:S01]  /*6350*/  @P1 LDSM.16.M88.4 R40, [R2+0x400] ;  /* 0x000400000228183b */ /* 0x0006620000000200 */
[----:B------:R-:W-:Y:S01]  /*6360*/  @P1 IMAD R4, R63, 0x4, R4 ;  /* 0x000000043f041824 */ /* 0x000fe200078e0204 */
[----:B------:R-:W-:Y:S02]  /*6370*/  USEL UR4, UR4, URZ, UP0 ;  /* 0x000000ff04047287 */ /* 0x000fe40008000000 */
[----:B------:R3:W1:Y:S01]  /*6380*/  @P1 LDSM.16.M88.4 R32, [R0+0x400] ;  /* 0x000400000020183b */ /* 0x0006620000000200 */
[----:B------:R-:W-:Y:S03]  /*6390*/  LOP3.LUT R74, R74, UR5, RZ, 0x3c, !PT ;  /* 0x000000054a4a7c12 */ /* 0x000fe6000f8e3cff */
[----:B------:R3:W1:Y:S01]  /*63a0*/  @P1 LDSM.16.M88.4 R36, [R4] ;  /* 0x000000000424183b */ /* 0x0006620000000200 */
[----:B------:R-:W-:Y:S03]  /*63b0*/  IMAD.U32 R75, RZ, RZ, UR4 ;  /* 0x00000004ff4b7e24 */ /* 0x000fe6000f8e00ff */
.L_x_95:
[----:B------:R-:W-:Y:S05]  /*63c0*/  BSYNC B1 ;  /* 0x0000000000017941 */ /* 0x000fea0003800000 */
.L_x_94:
[----:B---3--:R-:W-:Y:S04]  /*63d0*/  SHF.R.U32.HI R0, RZ, 0x15, R25 ;  /* 0x00000015ff007819 */ /* 0x008fe80000011619 */
[----:B------:R-:W-:Y:S01]  /*63e0*/  LOP3.LUT P1, RZ, R0, 0x3, R54, 0x48, !PT ;  /* 0x0000000300ff7812 */ /* 0x000fe20007824836 */
[----:B------:R-:W-:Y:S01]  /*63f0*/  @!UPT UIADD3 URZ, UPT, UPT, URZ, URZ, URZ ;  /* 0x000000fffffff290 */ /* 0x000fe2000fffe0ff */
[----:B--2---:R-:W-:Y:S11]  /*6400*/  @P0 BRA `(.L_x_99) ;  /* 0x0000000000080947 */ /* 0x004ff60003800000 */
[----:B------:R-:W2:Y:S02]  /*6410*/  SYNCS.PHASECHK.TRANS64.TRYWAIT P0, [R71+URZ+0xb0], R3 ;  /* 0x0000b003470075a7 */ /* 0x000ea400080011ff */
[----:B--2---:R-:W-:Y:S05]  /*6420*/  @!P0 BRA `(.L_x_100) ;  /* 0x0000001c00f08947 */ /* 0x004fea0003800000 */
.L_x_99:
[----:B------:R-:W-:Y:S05]  /*6430*/  @!P1 BRA `(.L_x_101) ;  /* 0x0000000000409947 */ /* 0x000fea0003800000 */
[----:B------:R-:W3:Y:S01]  /*6440*/  LDCU.64 UR8, c[0x4][0x70] ;  /* 0x01000e00ff0877ac */ /* 0x000ee20008000a00 */
[----:B--2---:R-:W-:Y:S01]  /*6450*/  MOV R3, 0x0 ;  /* 0x0000000000037802 */ /* 0x004fe20000000f00 */
[----:B------:R-:W-:Y:S02]  /*6460*/  HFMA2 R12, -RZ, RZ, 0, 5.9604644775390625e-08 ;  /* 0x00000001ff0c7431 */ /* 0x000fe400000001ff */
[----:B------:R-:W-:Y:S02]  /*6470*/  IMAD.MOV.U32 R8, RZ, RZ, 0x192 ;  /* 0x00000192ff087424 */ /* 0x000fe400078e00ff */
[----:B------:R-:W-:Y:S01]  /*6480*/  IMAD.MOV.U32 R13, RZ, RZ, RZ ;  /* 0x000000ffff0d7224 */ /* 0x000fe200078e00ff */
[----:B------:R-:W2:Y:S01]  /*6490*/  LDCU.64 UR6, c[0x4][0x78] ;  /* 0x01000f00ff0677ac */ /* 0x000ea20008000a00 */
[----:B------:R-:W1:Y:S01]  /*64a0*/  LDC.64 R2, c[0x4][R3] ;  /* 0x0100000003027b82 */ /* 0x000e620000000a00 */
[----:B------:R-:W5:Y:S01]  /*64b0*/  LDCU.64 UR4, c[0x4][0x10] ;  /* 0x01000200ff0477ac */ /* 0x000f620008000a00 */
[----:B---3--:R-:W-:Y:S01]  /*64c0*/  MOV R5, UR9 ;  /* 0x0000000900057c02 */ /* 0x008fe20008000f00 */
[----:B------:R-:W-:Y:S01]  /*64d0*/  IMAD.U32 R4, RZ, RZ, UR8 ;  /* 0x00000008ff047e24 */ /* 0x000fe2000f8e00ff */
[----:B--2---:R-:W-:Y:S01]  /*64e0*/  MOV R7, UR7 ;  /* 0x0000000700077c02 */ /* 0x004fe20008000f00 */
[----:B------:R-:W-:Y:S01]  /*64f0*/  IMAD.U32 R6, RZ, RZ, UR6 ;  /* 0x00000006ff067e24 */ /* 0x000fe2000f8e00ff */
[----:B-----5:R-:W-:Y:S01]  /*6500*/  MOV R11, UR5 ;  /* 0x00000005000b7c02 */ /* 0x020fe20008000f00 */
[----:B------:R-:W-:Y:S02]  /*6510*/  IMAD.U32 R10, RZ, RZ, UR4 ;  /* 0x00000004ff0a7e24 */ /* 0x000fe4000f8e00ff */
[----:B------:R-:W-:Y:S07]  /*6520*/  LEPC R20, `(.L_x_101) ;  /* 0x000000001014794e */ /* 0x000fee0000000000 */
[----:B-1--4-:R-:W-:Y:S05]  /*6530*/  CALL.ABS.NOINC R2 ;  /* 0x0000000002007343 */ /* 0x012fea0003c00000 */
.L_x_101:
[----:B----4-:R-:W-:Y:S01]  /*6540*/  LOP3.LUT R20, R44, 0xffffe000, RZ, 0xc0, !PT ;  /* 0xffffe0002c147812 */ /* 0x010fe200078ec0ff */
[----:B------:R-:W-:Y:S05]  /*6550*/  WARPSYNC.ALL ;  /* 0x0000000000007948 */ /* 0x000fea0003800000 */
[----:B------:R-:W-:Y:S01]  /*6560*/  R2UR UR4, R25 ;  /* 0x00000000190472ca */ /* 0x000fe200000e0000 */
[----:B------:R-:W-:Y:S01]  /*6570*/  IMAD.SHL.U32 R73, R63, 0x4, RZ ;  /* 0x000000043f497824 */ /* 0x000fe200078e00ff */
[----:B------:R-:W-:Y:S01]  /*6580*/  LOP3.LUT R21, R45, 0xffffe000, RZ, 0xc0, !PT ;  /* 0xffffe0002d157812 */ /* 0x000fe200078ec0ff */
[----:B------:R-:W-:Y:S01]  /*6590*/  IMAD.SHL.U32 R72, R62, 0x4, RZ ;  /* 0x000000043e487824 */ /* 0x000fe200078e00ff */
[----:B------:R-:W-:Y:S01]  /*65a0*/  LOP3.LUT R27, R46, 0xffffe000, RZ, 0xc0, !PT ;  /* 0xffffe0002e1b7812 */ /* 0x000fe200078ec0ff */
[----:B------:R-:W-:Y:S01]  /*65b0*/  BSSY.RECONVERGENT B0, `(.L_x_102) ;  /* 0x000005a000007945 */ /* 0x000fe20003800200 */
[----:B------:R-:W-:Y:S07]  /*65c0*/  ISETP.NE.AND P0, PT, R64, RZ, PT ;  /* 0x000000ff4000720c */ /* 0x000fee0003f05270 */
[----:B------:R-:W3:Y:S02]  /*65d0*/  LDTM.16dp128bit.x8 R4, tmem[UR4] ;  /* 0x00000004000479ee */ /* 0x000ee40008180000 */
[C---:B---3--:R-:W-:Y:S01]  /*65e0*/  FMUL R0, R24.reuse, R4 ;  /* 0x0000000418007220 */ /* 0x048fe20000400000 */
[C---:B------:R-:W-:Y:S01]  /*65f0*/  FMUL R2, R24.reuse, R5 ;  /* 0x0000000518027220 */ /* 0x040fe20000400000 */
[C---:B--2---:R-:W-:Y:S01]  /*6600*/  FMUL R3, R24.reuse, R6 ;  /* 0x0000000618037220 */ /* 0x044fe20000400000 */
[----:B------:R-:W-:Y:S01]  /*6610*/  FMUL R7, R24, R7 ;  /* 0x0000000718077220 */ /* 0x000fe20000400000 */
[C---:B------:R-:W-:Y:S01]  /*6620*/  FFMA R28, R26.reuse, R20, R0 ;  /* 0x000000141a1c7223 */ /* 0x040fe20000000000 */
[----:B------:R-:W-:Y:S01]  /*6630*/  LOP3.LUT R0, R47, 0xffffe000, RZ, 0xc0, !PT ;  /* 0xffffe0002f007812 */ /* 0x000fe200078ec0ff */
[----:B------:R-:W-:Y:S01]  /*6640*/  FFMA R29, R26, R21, R2 ;  /* 0x000000151a1d7223 */ /* 0x000fe20000000002 */
[----:B-1----:R-:W-:Y:S01]  /*6650*/  LOP3.LUT R2, R40, 0xffffe000, RZ, 0xc0, !PT ;  /* 0xffffe00028027812 */ /* 0x002fe200078ec0ff */
[C---:B------:R-:W-:Y:S01]  /*6660*/  FFMA R30, R26.reuse, R27, R3 ;  /* 0x0000001b1a1e7223 */ /* 0x040fe20000000003 */
[----:B------:R-:W-:Y:S01]  /*6670*/  LOP3.LUT R3, R41, 0xffffe000, RZ, 0xc0, !PT ;  /* 0xffffe00029037812 */ /* 0x000fe200078ec0ff */
[----:B------:R-:W-:Y:S01]  /*6680*/  FFMA R31, R26, R0, R7 ;  /* 0x000000001a1f7223 */ /* 0x000fe20000000007 */
[----:B------:R-:W-:Y:S01]  /*6690*/  LOP3.LUT R0, R42, 0xffffe000, RZ, 0xc0, !PT ;  /* 0xffffe0002a007812 */ /* 0x000fe200078ec0ff */
[C---:B------:R-:W-:Y:S01]  /*66a0*/  FMUL R4, R24.reuse, R8 ;  /* 0x0000000818047220 */ /* 0x040fe20000400000 */
[----:B------:R-:W-:Y:S01]  /*66b0*/  LOP3.LUT R7, R43, 0xffffe000, RZ, 0xc0, !PT ;  /* 0xffffe0002b077812 */ /* 0x000fe200078ec0ff */
[C---:B------:R-:W-:Y:S01]  /*66c0*/  FMUL R5, R24.reuse, R9 ;  /* 0x0000000918057220 */ /* 0x040fe20000400000 */
[----:B------:R-:W-:Y:S01]  /*66d0*/  F2FP.TF32.F32.PACK_B R28, R28 ;  /* 0x0000001cff1c723e */ /* 0x000fe200024050ff */
[----:B------:R-:W-:Y:S01]  /*66e0*/  FMUL R6, R24, R10 ;  /* 0x0000000a18067220 */ /* 0x000fe20000400000 */
[----:B------:R-:W-:Y:S01]  /*66f0*/  F2FP.TF32.F32.PACK_B R29, R29 ;  /* 0x0000001dff1d723e */ /* 0x000fe200024050ff */
[----:B------:R-:W-:Y:S01]  /*6700*/  FFMA R4, R26, R2, R4 ;  /* 0x000000021a047223 */ /* 0x000fe20000000004 */
[----:B------:R-:W-:Y:S01]  /*6710*/  LOP3.LUT R2, R32, 0xffffe000, RZ, 0xc0, !PT ;  /* 0xffffe00020027812 */ /* 0x000fe200078ec0ff */
[----:B------:R-:W-:Y:S01]  /*6720*/  FFMA R5, R26, R3, R5 ;  /* 0x000000031a057223 */ /* 0x000fe20000000005 */
[----:B------:R-:W-:Y:S01]  /*6730*/  LOP3.LUT R3, R34, 0xffffe000, RZ, 0xc0, !PT ;  /* 0xffffe00022037812 */ /* 0x000fe200078ec0ff */
[----:B------:R-:W-:Y:S01]  /*6740*/  FMUL R11, R24, R11 ;  /* 0x0000000b180b7220 */ /* 0x000fe20000400000 */
[----:B------:R-:W-:Y:S01]  /*6750*/  F2FP.TF32.F32.PACK_B R30, R30 ;  /* 0x0000001eff1e723e */ /* 0x000fe200024050ff */
[----:B------:R-:W-:Y:S01]  /*6760*/  FFMA R6, R26, R0, R6 ;  /* 0x000000001a067223 */ /* 0x000fe20000000006 */
[----:B------:R-:W-:Y:S01]  /*6770*/  LOP3.LUT R0, R33, 0xffffe000, RZ, 0xc0, !PT ;  /* 0xffffe00021007812 */ /* 0x000fe200078ec0ff */
[C---:B------:R-:W-:Y:S01]  /*6780*/  FMUL R8, R24.reuse, R12 ;  /* 0x0000000c18087220 */ /* 0x040fe20000400000 */
[----:B------:R-:W-:Y:S01]  /*6790*/  F2FP.TF32.F32.PACK_B R31, R31 ;  /* 0x0000001fff1f723e */ /* 0x000fe200024050ff */
[----:B------:R-:W-:Y:S01]  /*67a0*/  FMUL R9, R24, R13 ;  /* 0x0000000d18097220 */ /* 0x000fe20000400000 */
[----:B------:R-:W-:Y:S01]  /*67b0*/  F2FP.TF32.F32.PACK_B R4, R4 ;  /* 0x00000004ff04723e */ /* 0x000fe200024050ff */
[----:B------:R-:W-:Y:S01]  /*67c0*/  FFMA R7, R26, R7, R11 ;  /* 0x000000071a077223 */ /* 0x000fe2000000000b */
[----:B------:R-:W-:Y:S01]  /*67d0*/  F2FP.TF32.F32.PACK_B R5, R5 ;  /* 0x00000005ff05723e */ /* 0x000fe200024050ff */
[----:B------:R-:W-:Y:S01]  /*67e0*/  FMUL R10, R24, R14 ;  /* 0x0000000e180a7220 */ /* 0x000fe20000400000 */
[----:B------:R-:W-:Y:S01]  /*67f0*/  F2FP.TF32.F32.PACK_B R6, R6 ;  /* 0x00000006ff06723e */ /* 0x000fe200024050ff */
[----:B------:R-:W-:Y:S01]  /*6800*/  FFMA R8, R26, R2, R8 ;  /* 0x000000021a087223 */ /* 0x000fe20000000008 */
[----:B------:R-:W-:Y:S01]  /*6810*/  LOP3.LUT R2, R35, 0xffffe000, RZ, 0xc0, !PT ;  /* 0xffffe00023027812 */ /* 0x000fe200078ec0ff */
[----:B------:R-:W-:Y:S01]  /*6820*/  FMUL R12, R24, R16 ;  /* 0x00000010180c7220 */ /* 0x000fe20000400000 */
[----:B------:R-:W-:Y:S01]  /*6830*/  LOP3.LUT R16, R36, 0xffffe000, RZ, 0xc0, !PT ;  /* 0xffffe00024107812 */ /* 0x000fe200078ec0ff */
[----:B------:R-:W-:Y:S01]  /*6840*/  FFMA R9, R26, R0, R9 ;  /* 0x000000001a097223 */ /* 0x000fe20000000009 */
[----:B------:R-:W-:Y:S01]  /*6850*/  LOP3.LUT R0, R37, 0xffffe000, RZ, 0xc0, !PT ;  /* 0xffffe00025007812 */ /* 0x000fe200078ec0ff */
[----:B------:R-:W-:Y:S01]  /*6860*/  FMUL R15, R24, R15 ;  /* 0x0000000f180f7220 */ /* 0x000fe20000400000 */
[----:B------:R-:W-:Y:S01]  /*6870*/  FFMA R10, R26, R3, R10 ;  /* 0x000000031a0a7223 */ /* 0x000fe2000000000a */
[----:B------:R-:W-:Y:S02]  /*6880*/  IMAD.U32 R3, RZ, RZ, UR46 ;  /* 0x0000002eff037e24 */ /* 0x000fe4000f8e00ff */
[----:B------:R-:W-:Y:S01]  /*6890*/  FMUL R13, R24, R17 ;  /* 0x00000011180d7220 */ /* 0x000fe20000400000 */
[C---:B------:R-:W-:Y:S01]  /*68a0*/  FFMA R11, R26.reuse, R2, R15 ;  /* 0x000000021a0b7223 */ /* 0x040fe2000000000f */
[----:B------:R-:W-:Y:S01]  /*68b0*/  FFMA R12, R26, R16, R12 ;  /* 0x000000101a0c7223 */ /* 0x000fe2000000000c */
[----:B------:R-:W-:Y:S01]  /*68c0*/  IMAD R16, R3, 0x800, R52 ;  /* 0x0000080003107824 */ /* 0x000fe200078e0234 */
[----:B------:R-:W-:Y:S01]  /*68d0*/  LOP3.LUT R2, R38, 0xffffe000, RZ, 0xc0, !PT ;  /* 0xffffe00026027812 */ /* 0x000fe200078ec0ff */
[C---:B------:R-:W-:Y:S01]  /*68e0*/  FMUL R14, R24.reuse, R18 ;  /* 0x00000012180e7220 */ /* 0x040fe20000400000 */
[----:B------:R-:W-:Y:S01]  /*68f0*/  LOP3.LUT R3, R39, 0xffffe000, RZ, 0xc0, !PT ;  /* 0xffffe00027037812 */ /* 0x000fe200078ec0ff */
[----:B------:R-:W-:Y:S01]  /*6900*/  FMUL R19, R24, R19 ;  /* 0x0000001318137220 */ /* 0x000fe20000400000 */
[----:B------:R-:W-:Y:S01]  /*6910*/  LEA R16, R16, UR44, 0x2 ;  /* 0x0000002c10107c11 */ /* 0x000fe2000f8e10ff */
[C---:B------:R-:W-:Y:S01]  /*6920*/  FFMA R13, R26.reuse, R0, R13 ;  /* 0x000000001a0d7223 */ /* 0x040fe2000000000d */
[C---:B------:R-:W-:Y:S01]  /*6930*/  FFMA R14, R26.reuse, R2, R14 ;  /* 0x000000021a0e7223 */ /* 0x040fe2000000000e */
[----:B------:R-:W-:Y:S01]  /*6940*/  FFMA R15, R26, R3, R19 ;  /* 0x000000031a0f7223 */ /* 0x000fe20000000013 */
[C-C-:B------:R-:W-:Y:S01]  /*6950*/  IADD3 R3, PT, PT, R73.reuse, 0x400, R16.reuse ;  /* 0x0000040049037810 */ /* 0x140fe20007ffe010 */
[----:B------:R1:W-:Y:S01]  /*6960*/  STSM.16.M88.4 [R16+0x400], R28 ;  /* 0x0004001c10007844 */ /* 0x0003e20000000200 */
[----:B------:R-:W-:Y:S02]  /*6970*/  F2FP.TF32.F32.PACK_B R7, R7 ;  /* 0x00000007ff07723e */ /* 0x000fe400024050ff */
[----:B------:R-:W-:Y:S02]  /*6980*/  IADD3 R0, PT, PT, R72, 0x400, R16 ;  /* 0x0000040048007810 */ /* 0x000fe40007ffe010 */
[----:B------:R-:W-:Y:S03]  /*6990*/  F2FP.TF32.F32.PACK_B R8, R8 ;  /* 0x00000008ff08723e */ /* 0x000fe600024050ff */
[----:B------:R1:W-:Y:S01]  /*69a0*/  STSM.16.M88.4 [R3], R4 ;  /* 0x0000000403007844 */ /* 0x0003e20000000200 */
[----:B------:R-:W-:Y:S01]  /*69b0*/  F2FP.TF32.F32.PACK_B R9, R9 ;  /* 0x00000009ff09723e */ /* 0x000fe200024050ff */
[----:B------:R-:W-:Y:S01]  /*69c0*/  IMAD.IADD R2, R73, 0x1, R0 ;  /* 0x0000000149027824 */ /* 0x000fe200078e0200 */
[----:B------:R-:W-:Y:S02]  /*69d0*/  F2FP.TF32.F32.PACK_B R10, R10 ;  /* 0x0000000aff0a723e */ /* 0x000fe400024050ff */
[----:B------:R-:W-:Y:S02]  /*69e0*/  F2FP.TF32.F32.PACK_B R11, R11 ;  /* 0x0000000bff0b723e */ /* 0x000fe400024050ff */
[----:B------:R-:W-:Y:S02]  /*69f0*/  F2FP.TF32.F32.PACK_B R12, R12 ;  /* 0x0000000cff0c723e */ /* 0x000fe400024050ff */
[----:B------:R-:W-:Y:S01]  /*6a00*/  F2FP.TF32.F32.PACK_B R13, R13 ;  /* 0x0000000dff0d723e */ /* 0x000fe200024050ff */
[----:B------:R1:W-:Y:S01]  /*6a10*/  STSM.16.M88.4 [R0], R8 ;  /* 0x0000000800007844 */ /* 0x0003e20000000200 */
[----:B------:R-:W-:Y:S02]  /*6a20*/  F2FP.TF32.F32.PACK_B R14, R14 ;  /* 0x0000000eff0e723e */ /* 0x000fe400024050ff */
[----:B------:R-:W-:Y:S05]  /*6a30*/  F2FP.TF32.F32.PACK_B R15, R15 ;  /* 0x0000000fff0f723e */ /* 0x000fea00024050ff */
[----:B------:R1:W-:Y:S01]  /*6a40*/  STSM.16.M88.4 [R2], R12 ;  /* 0x0000000c02007844 */ /* 0x0003e20000000200 */
[----:B------:R-:W-:Y:S01]  /*6a50*/  @!PT LDS RZ, [RZ] ;  /* 0x00000000fffff984 */ /* 0x000fe20000000800 */
[----:B------:R-:W-:Y:S01]  /*6a60*/  @!PT LDS RZ, [RZ] ;  /* 0x00000000fffff984 */ /* 0x000fe20000000800 */
[----:B------:R-:W-:Y:S01]  /*6a70*/  @!PT LDS RZ, [RZ] ;  /* 0x00000000fffff984 */ /* 0x000fe20000000800 */
[----:B------:R-:W-:Y:S01]  /*6a80*/  @!PT LDS RZ, [RZ] ;  /* 0x00000000fffff984 */ /* 0x000fe20000000800 */
[----:B------:R2:W-:Y:S07]  /*6a90*/  MEMBAR.ALL.CTA ;  /* 0x0000000000007992 */ /* 0x0005ee0000008000 */
[----:B--2---:R-:W2:Y:S02]  /*6aa0*/  FENCE.VIEW.ASYNC.S ;  /* 0x00000000000073c6 */ /* 0x004ea40000000000 */
[----:B--2---:R-:W-:Y:S06]  /*6ab0*/  BAR.SYNC.DEFER_BLOCKING 0x1, 0x80 ;  /* 0x0042000000007b1d */ /* 0x004fec0000010000 */
[----:B------:R-:W-:Y:S05]  /*6ac0*/  @P0 BRA `(.L_x_103) ;  /* 0x0000000000200947 */ /* 0x000fea0003800000 */
[----:B------:R-:W2:Y:S01]  /*6ad0*/  LDCU.64 UR6, c[0x0][0x348] ;  /* 0x00006900ff0677ac */ /* 0x000ea20008000a00 */
[----:B------:R-:W-:Y:S01]  /*6ae0*/  ULEA UR5, UR46, UR44, 0xd ;  /* 0x0000002c2e057291 */ /* 0x000fe2000f8e68ff */
[----:B------:R-:W-:Y:S03]  /*6af0*/  UMOV UR51, UR36 ;  /* 0x0000002400337c82 */ /* 0x000fe60008000000 */
[----:B------:R-:W-:Y:S02]  /*6b00*/  UIADD3 UR48, UPT, UPT, UR5, 0x400, URZ ;  /* 0x0000040005307890 */ /* 0x000fe4000fffe0ff */
[----:B--2---:R-:W-:Y:S04]  /*6b10*/  UIADD3 UR4, UP0, UPT, UR6, 0x680, URZ ;  /* 0x0000068006047890 */ /* 0x004fe8000ff1e0ff */
[----:B------:R-:W-:Y:S09]  /*6b20*/  UIADD3.X UR5, UPT, UPT, URZ, UR7, URZ, UP0, !UPT ;  /* 0x00000007ff057290 */ /* 0x000ff200087fe4ff */
[----:B------:R2:W-:Y:S02]  /*6b30*/  UTMASTG.3D [UR48], [UR4] ;  /* 0x00000030040073b5 */ /* 0x0005e40008010000 */
[----:B--2---:R0:W-:Y:S02]  /*6b40*/  UTMACMDFLUSH ;  /* 0x00000000000079b7 */ /* 0x0041e40000000000 */
.L_x_103:
[----:B------:R-:W-:Y:S05]  /*6b50*/  BSYNC.RECONVERGENT B0 ;  /* 0x0000000000007941 */ /* 0x000fea0003800200 */
.L_x_102:
[----:B------:R-:W-:Y:S01]  /*6b60*/  UIADD3 UR47, UPT, UPT, UR46, 0x1, URZ ;  /* 0x000000012e2f7890 */ /* 0x000fe2000fffe0ff */
[----:B------:R-:W-:Y:S03]  /*6b70*/  BSSY.RECONVERGENT B0, `(.L_x_104) ;  /* 0x0000005000007945 */ /* 0x000fe60003800200 */
[----:B------:R-:W-:Y:S04]  /*6b80*/  UISETP.NE.AND UP0, UPT, UR47, 0x3, UPT ;  /* 0x000000032f00788c */ /* 0x000fe8000bf05270 */
[----:B------:R-:W-:Y:S01]  /*6b90*/  USEL UR45, UR47, URZ, UP0 ;  /* 0x000000ff2f2d7287 */ /* 0x000fe20008000000 */
[----:B------:R-:W-:Y:S11]  /*6ba0*/  @P0 BRA `(.L_x_105) ;  /* 0x0000000000040947 */ /* 0x000ff60003800000 */
[----:B------:R-:W-:Y:S04]  /*6bb0*/  DEPBAR.LE SB0, 0x1 ;  /* 0x000080400000791a */ /* 0x000fe80000000000 */
.L_x_105:
[----:B------:R-:W-:Y:S05]  /*6bc0*/  BSYNC.RECONVERGENT B0 ;  /* 0x0000000000007941 */ /* 0x000fea0003800200 */
.L_x_104:
[----:B------:R-:W-:Y:S01]  /*6bd0*/  BAR.SYNC.DEFER_BLOCKING 0x1, 0x80 ;  /* 0x0042000000007b1d */ /* 0x000fe20000010000 */
[----:B------:R-:W-:Y:S01]  /*6be0*/  ISETP.NE.AND P1, PT, R70, RZ, PT ;  /* 0x000000ff4600720c */ /* 0x000fe20003f25270 */
[----:B------:R-:W-:Y:S01]  /*6bf0*/  UISETP.NE.AND UP0, UPT, UR53, URZ, UPT ;  /* 0x000000ff3500728c */ /* 0x000fe2000bf05270 */
[----:B-1----:R-:W-:Y:S11]  /*6c00*/  LEA R2, R75, UR44, 0x3 ;  /* 0x0000002c4b027c11 */ /* 0x002ff6000f8e18ff */
[----:B------:R-:W-:Y:S01]  /*6c10*/  @P1 SHF.L.U32 R3, R74, 0x1f, RZ ;  /* 0x0000001f4a031819 */ /* 0x000fe200000006ff */
[----:B------:R-:W-:Y:S06]  /*6c20*/  BRA.U !UP0, `(.L_x_106) ;  /* 0x0000000108247547 */ /* 0x000fec000b800000 */
[----:B------:R-:W-:Y:S01]  /*6c30*/  IMAD.U32 R4, RZ, RZ, UR52 ;  /* 0x00000034ff047e24 */ /* 0x000fe2000f8e00ff */
[----:B------:R-:W-:Y:S01]  /*6c40*/  MOV R0, UR54 ;  /* 0x0000003600007c02 */ /* 0x000fe20008000f00 */
[----:B------:R-:W-:Y:S03]  /*6c50*/  UIADD3 UR4, UPT, UPT, UR52, 0x1, URZ ;  /* 0x0000000134047890 */ /* 0x000fe6000fffe0ff */
[----:B------:R-:W-:Y:S01]  /*6c60*/  @P1 LEA R4, R4, UR44, 0x3 ;  /* 0x0000002c04041c11 */ /* 0x000fe2000f8e18ff */
[----:B------:R-:W-:Y:S04]  /*6c70*/  UISETP.NE.AND UP0, UPT, UR4, 0x3, UPT ;  /* 0x000000030400788c */ /* 0x000fe8000bf05270 */
[----:B------:R-:W-:Y:S01]  /*6c80*/  @P1 VIADD R4, R4, 0x68 ;  /* 0x0000006804041836 */ /* 0x000fe20000000000 */
[----:B------:R-:W-:Y:S04]  /*6c90*/  USEL UR52, UR4, URZ, UP0 ;  /* 0x000000ff04347287 */ /* 0x000fe80008000000 */
[----:B------:R-:W-:Y:S04]  /*6ca0*/  @P1 PRMT R0, R0, 0x654, R4 ;  /* 0x0000065400001816 */ /* 0x000fe80000000004 */
[----:B------:R1:W-:Y:S04]  /*6cb0*/  @P1 SYNCS.ARRIVE.TRANS64.RED.A1T0 RZ, [R0+URZ], RZ ;  /* 0x000000ff00ff19a7 */ /* 0x0003e800081004ff */
.L_x_106:
[----:B------:R-:W2:Y:S01]  /*6cc0*/  @P1 SYNCS.PHASECHK.TRANS64.TRYWAIT P0, [R2+URZ+0x50], R3 ;  /* 0x00005003020015a7 */ /* 0x000ea200080011ff */
[----:B------:R-:W-:Y:S01]  /*6cd0*/  BSSY B1, `(.L_x_107) ;  /* 0x0000017000017945 */ /* 0x000fe20003800000 */
[----:B--2---:R-:W-:Y:S03]  /*6ce0*/  @P1 SEL R76, RZ, 0x1, !P0 ;  /* 0x00000001ff4c1807 */ /* 0x004fe60004000000 */
[----:B------:R-:W-:Y:S05]  /*6cf0*/  @!P1 BRA `(.L_x_108) ;  /* 0x0000000000509947 */ /* 0x000fea0003800000 */
[----:B------:R-:W-:Y:S01]  /*6d00*/  ISETP.NE.AND P1, PT, R77, RZ, PT ;  /* 0x000000ff4d00720c */ /* 0x000fe20003f25270 */
[----:B------:R-:W-:Y:S01]  /*6d10*/  BSSY B0, `(.L_x_109) ;  /* 0x000000a000007945 */ /* 0x000fe20003800000 */
[----:B------:R-:W-:Y:S11]  /*6d20*/  ISETP.NE.AND P0, PT, R76, RZ, PT ;  /* 0x000000ff4c00720c */ /* 0x000ff60003f05270 */
[----:B------:R-:W-:Y:S05]  /*6d30*/  @P1 IMAD R4, R75, 0x800, R52 ;  /* 0x000008004b041824 */ /* 0x000fea00078e0234 */
[----:B------:R-:W-:Y:S05]  /*6d40*/  @P1 LEA R4, R4, UR44, 0x2 ;  /* 0x0000002c04041c11 */ /* 0x000fea000f8e10ff */
[--C-:B-1----:R-:W-:Y:S02]  /*6d50*/  @P1 IMAD.IADD R0, R72, 0x1, R4.reuse ;  /* 0x0000000148001824 */ /* 0x102fe400078e0204 */
[----:B------:R-:W-:Y:S01]  /*6d60*/  @P1 IMAD.IADD R3, R73, 0x1, R4 ;  /* 0x0000000149031824 */ /* 0x000fe200078e0204 */
[----:B------:R-:W-:Y:S06]  /*6d70*/  @P0 BRA `(.L_x_110) ;  /* 0x00000000000c0947 */ /* 0x000fec0003800000 */
[----:B------:R-:W-:Y:S04]  /*6d80*/  SHF.L.U32 R74, R74, 0x1f, RZ ;  /* 0x0000001f4a4a7819 */ /* 0x000fe800000006ff */
[----:B------:R-:W1:Y:S02]  /*6d90*/  SYNCS.PHASECHK.TRANS64.TRYWAIT P0, [R2+URZ+0x50], R74 ;  /* 0x0000504a020075a7 */ /* 0x000e6400080011ff */
[----:B-1----:R-:W-:Y:S05]  /*6da0*/  @!P0 BRA `(.L_x_111) ;  /* 0x0000001400a48947 */ /* 0x002fea0003800000 */
.L_x_110:
[----:B------:R-:W-:Y:S05]  /*6db0*/  BSYNC B0 ;  /* 0x0000000000007941 */ /* 0x000fea0003800000 */
.L_x_109:
[----:B------:R-:W-:Y:S11]  /*6dc0*/  ISETP.NE.AND P0, PT, R77, RZ, PT ;  /* 0x000000ff4d00720c */ /* 0x000ff60003f05270 */
[----:B------:R-:W-:Y:S02]  /*6dd0*/  @!UPT UIADD3 URZ, UPT, UPT, URZ, URZ, URZ ;  /* 0x000000fffffff290 */ /* 0x000fe4000fffe0ff */
[----:B-1----:R-:W-:Y:S01]  /*6de0*/  @P0 IADD3 R2, PT, PT, R73, R0, RZ ;  /* 0x0000000049020210 */ /* 0x002fe20007ffe0ff */
[----:B------:R-:W-:Y:S05]  /*6df0*/  @P0 WARPSYNC.ALL ;  /* 0x0000000000000948 */ /* 0x000fea0003800000 */
[----:B------:R2:W3:Y:S04]  /*6e00*/  @P0 LDSM.16.M88.4 R44, [R4+0x400] ;  /* 0x00040000042c083b */ /* 0x0004e80000000200 */
[----:B------:R2:W4:Y:S04]  /*6e10*/  @P0 LDSM.16.M88.4 R40, [R3+0x400] ;  /* 0x000400000328083b */ /* 0x0005280000000200 */
[----:B------:R2:W1:Y:S04]  /*6e20*/  @P0 LDSM.16.M88.4 R32, [R0+0x400] ;  /* 0x000400000020083b */ /* 0x0004680000000200 */
[----:B------:R2:W1:Y:S02]  /*6e30*/  @P0 LDSM.16.M88.4 R36, [R2+0x400] ;  /* 0x000400000224083b */ /* 0x0004640000000200 */
.L_x_108:
[----:B------:R-:W-:Y:S05]  /*6e40*/  BSYNC B1 ;  /* 0x0000000000017941 */ /* 0x000fea0003800000 */
.L_x_107:
[----:B-12---:R-:W-:Y:S05]  /*6e50*/  VIADD R0, R25, 0x20 ;  /* 0x0000002019007836 */ /* 0x006fea0000000000 */
[----:B------:R-:W-:Y:S04]  /*6e60*/  SHF.R.U32.HI R0, RZ, 0x15, R0 ;  /* 0x00000015ff007819 */ /* 0x000fe80000011600 */
[----:B------:R-:W-:Y:S11]  /*6e70*/  LOP3.LUT P0, RZ, R0, 0x3, R54, 0x48, !PT ;  /* 0x0000000300ff7812 */ /* 0x000ff60007804836 */
[----:B------:R-:W-:Y:S02]  /*6e80*/  @!UPT UIADD3 URZ, UPT, UPT, URZ, URZ, URZ ;  /* 0x000000fffffff290 */ /* 0x000fe4000fffe0ff */
[----:B------:R-:W-:Y:S05]  /*6e90*/  @!P0 BRA `(.L_x_112) ;  /* 0x0000000000408947 */ /* 0x000fea0003800000 */
[----:B------:R-:W1:Y:S01]  /*6ea0*/  LDCU.64 UR8, c[0x4][0x70] ;  /* 0x01000e00ff0877ac */ /* 0x000e620008000a00 */
[----:B------:R-:W-:Y:S01]  /*6eb0*/  MOV R3, 0x0 ;  /* 0x0000000000037802 */ /* 0x000fe20000000f00 */
[----:B------:R-:W-:Y:S02]  /*6ec0*/  HFMA2 R12, -RZ, RZ, 0, 5.9604644775390625e-08 ;  /* 0x00000001ff0c7431 */ /* 0x000fe400000001ff */
[----:B------:R-:W-:Y:S02]  /*6ed0*/  IMAD.MOV.U32 R8, RZ, RZ, 0x192 ;  /* 0x00000192ff087424 */ /* 0x000fe400078e00ff */
[----:B------:R-:W-:Y:S01]  /*6ee0*/  IMAD.MOV.U32 R13, RZ, RZ, RZ ;  /* 0x000000ffff0d7224 */ /* 0x000fe200078e00ff */
[----:B------:R-:W2:Y:S01]  /*6ef0*/  LDCU.64 UR6, c[0x4][0x78] ;  /* 0x01000f00ff0677ac */ /* 0x000ea20008000a00 */
[----:B------:R-:W3:Y:S01]  /*6f00*/  LDC.64 R2, c[0x4][R3] ;  /* 0x0100000003027b82 */ /* 0x000ee20000000a00 */
[----:B------:R-:W5:Y:S01]  /*6f10*/  LDCU.64 UR4, c[0x4][0x10] ;  /* 0x01000200ff0477ac */ /* 0x000f620008000a00 */
[----:B-1----:R-:W-:Y:S01]  /*6f20*/  MOV R5, UR9 ;  /* 0x0000000900057c02 */ /* 0x002fe20008000f00 */
[----:B------:R-:W-:Y:S01]  /*6f30*/  IMAD.U32 R4, RZ, RZ, UR8 ;  /* 0x00000008ff047e24 */ /* 0x000fe2000f8e00ff */
[----:B--2---:R-:W-:Y:S01]  /*6f40*/  MOV R7, UR7 ;  /* 0x0000000700077c02 */ /* 0x004fe20008000f00 */
[----:B------:R-:W-:Y:S01]  /*6f50*/  IMAD.U32 R6, RZ, RZ, UR6 ;  /* 0x00000006ff067e24 */ /* 0x000fe2000f8e00ff */
[----:B-----5:R-:W-:Y:S01]  /*6f60*/  MOV R11, UR5 ;  /* 0x00000005000b7c02 */ /* 0x020fe20008000f00 */
[----:B------:R-:W-:Y:S02]  /*6f70*/  IMAD.U32 R10, RZ, RZ, UR4 ;  /* 0x00000004ff0a7e24 */ /* 0x000fe4000f8e00ff */
[----:B------:R-:W-:Y:S07]  /*6f80*/  LEPC R20, `(.L_x_112) ;  /* 0x000000001014794e */ /* 0x000fee0000000000 */
[----:B---34-:R-:W-:Y:S05]  /*6f90*/  CALL.ABS.NOINC R2 ;  /* 0x0000000002007343 */ /* 0x018fea0003c00000 */
.L_x_112:
[----:B------:R-:W-:Y:S01]  /*6fa0*/  ISETP.NE.AND P0, PT, R64, RZ, PT ;  /* 0x000000ff4000720c */ /* 0x000fe20003f05270 */
[----:B------:R-:W-:Y:S05]  /*6fb0*/  WARPSYNC.ALL ;  /* 0x0000000000007948 */ /* 0x000fea0003800000 */
[----:B------:R-:W-:Y:S01]  /*6fc0*/  R2UR UR4, R25 ;  /* 0x00000000190472ca */ /* 0x000fe200000e0000 */
[----:B------:R-:W-:Y:S01]  /*6fd0*/  BSSY.RECONVERGENT B0, `(.L_x_113) ;  /* 0x0000063000007945 */ /* 0x000fe20003800200 */
[----:B---3--:R-:W-:Y:S02]  /*6fe0*/  LOP3.LUT R0, R44, 0xffffe000, RZ, 0xc0, !PT ;  /* 0xffffe0002c007812 */ /* 0x008fe400078ec0ff */
[----:B------:R-:W-:Y:S02]  /*6ff0*/  LOP3.LUT R2, R45, 0xffffe000, RZ, 0xc0, !PT ;  /* 0xffffe0002d027812 */ /* 0x000fe400078ec0ff */
[----:B------:R-:W-:Y:S02]  /*7000*/  LOP3.LUT R3, R46, 0xffffe000, RZ, 0xc0, !PT ;  /* 0xffffe0002e037812 */ /* 0x000fe400078ec0ff */
[----:B------:R-:W-:Y:S02]  /*7010*/  LOP3.LUT R20, R47, 0xffffe000, RZ, 0xc0, !PT ;  /* 0xffffe0002f147812 */ /* 0x000fe400078ec0ff */
[----:B----4-:R-:W-:Y:S02]  /*7020*/  LOP3.LUT R21, R40, 0xffffe000, RZ, 0xc0, !PT ;  /* 0xffffe00028157812 */ /* 0x010fe400078ec0ff */
[----:B------:R-:W-:Y:S01]  /*7030*/  LOP3.LUT R25, R41, 0xffffe000, RZ, 0xc0, !PT ;  /* 0xffffe00029197812 */ /* 0x000fe200078ec0ff */
[----:B------:R-:W1:Y:S01]  /*7040*/  LDTM.16dp128bit.x8 R4, tmem[UR4+0x20] ;  /* 0x00002004000479ee */ /* 0x000e620008180000 */
[----:B------:R-:W-:Y:S01]  /*7050*/  R2UR UR4, R71 ;  /* 0x00000000470472ca */ /* 0x000fe200000e0000 */
[----:B------:R-:W-:Y:S01]  /*7060*/  NOP ;  /* 0x0000000000007918 */ /* 0x000fe20000000000 */
[----:B------:R-:W-:Y:S02]  /*7070*/  LOP3.LUT R27, R42, 0xffffe000, RZ, 0xc0, !PT ;  /* 0xffffe0002a1b7812 */ /* 0x000fe400078ec0ff */
[----:B------:R-:W-:Y:S02]  /*7080*/  LOP3.LUT R28, R43, 0xffffe000, RZ, 0xc0, !PT ;  /* 0xffffe0002b1c7812 */ /* 0x000fe400078ec0ff */
[----:B------:R-:W-:Y:S02]  /*7090*/  LOP3.LUT R29, R32, 0xffffe000, RZ, 0xc0, !PT ;  /* 0xffffe000201d7812 */ /* 0x000fe400078ec0ff */
[----:B------:R-:W-:Y:S02]  /*70a0*/  LOP3.LUT R30, R33, 0xffffe000, RZ, 0xc0, !PT ;  /* 0xffffe000211e7812 */ /* 0x000fe400078ec0ff */
[----:B------:R-:W-:Y:S02]  /*70b0*/  LOP3.LUT R31, R34, 0xffffe000, RZ, 0xc0, !PT ;  /* 0xffffe000221f7812 */ /* 0x000fe400078ec0ff */
[----:B------:R-:W-:Y:S01]  /*70c0*/  LOP3.LUT R32, R35, 0xffffe000, RZ, 0xc0, !PT ;  /* 0xffffe00023207812 */ /* 0x000fe200078ec0ff */
[----:B------:R-:W-:Y:S01]  /*70d0*/  UIADD3 UR4, UPT, UPT, UR4, 0xd0, URZ ;  /* 0x000000d004047890 */ /* 0x000fe2000fffe0ff */
[----:B------:R-:W-:Y:S02]  /*70e0*/  LOP3.LUT R33, R36, 0xffffe000, RZ, 0xc0, !PT ;  /* 0xffffe00024217812 */ /* 0x000fe400078ec0ff */
[----:B------:R-:W-:Y:S01]  /*70f0*/  LOP3.LUT R34, R37, 0xffffe000, RZ, 0xc0, !PT ;  /* 0xffffe00025227812 */ /* 0x000fe200078ec0ff */
[----:B------:R-:W-:Y:S01]  /*7100*/  UPRMT UR4, UR54, 0x654, UR4 ;  /* 0x0000065436047896 */ /* 0x000fe20008000004 */
[----:B------:R-:W-:Y:S02]  /*7110*/  LOP3.LUT R35, R38, 0xffffe000, RZ, 0xc0, !PT ;  /* 0xffffe00026237812 */ /* 0x000fe400078ec0ff */
[----:B------:R-:W-:Y:S01]  /*7120*/  LOP3.LUT R36, R39, 0xffffe000, RZ, 0xc0, !PT ;  /* 0xffffe00027247812 */ /* 0x000fe200078ec0ff */
[C---:B-1----:R-:W-:Y:S01]  /*7130*/  FMUL R4, R24.reuse, R4 ;  /* 0x0000000418047220 */ /* 0x042fe20000400000 */
[C---:B------:R-:W-:Y:S01]  /*7140*/  FMUL R5, R24.reuse, R5 ;  /* 0x0000000518057220 */ /* 0x040fe20000400000 */
[C---:B------:R-:W-:Y:S01]  /*7150*/  FMUL R6, R24.reuse, R6 ;  /* 0x0000000618067220 */ /* 0x040fe20000400000 */
[----:B------:R-:W-:Y:S01]  /*7160*/  FMUL R7, R24, R7 ;  /* 0x0000000718077220 */ /* 0x000fe20000400000 */
[----:B------:R-:W-:Y:S01]  /*7170*/  FFMA R4, R26, R0, R4 ;  /* 0x000000001a047223 */ /* 0x000fe20000000004 */
[----:B------:R-:W-:Y:S02]  /*7180*/  IMAD.U32 R0, RZ, RZ, UR45 ;  /* 0x0000002dff007e24 */ /* 0x000fe4000f8e00ff */
[----:B------:R-:W-:Y:S01]  /*7190*/  FMUL R8, R24, R8 ;  /* 0x0000000818087220 */ /* 0x000fe20000400000 */
[----:B------:R-:W-:Y:S01]  /*71a0*/  FFMA R5, R26, R2, R5 ;  /* 0x000000021a057223 */ /* 0x000fe20000000005 */
[----:B------:R-:W-:Y:S01]  /*71b0*/  FMUL R9, R24, R9 ;  /* 0x0000000918097220 */ /* 0x000fe20000400000 */
[----:B------:R-:W-:Y:S01]  /*71c0*/  F2FP.TF32.F32.PACK_B R4, R4 ;  /* 0x00000004ff04723e */ /* 0x000fe200024050ff */
[----:B------:R-:W-:Y:S01]  /*71d0*/  FFMA R6, R26, R3, R6 ;  /* 0x000000031a067223 */ /* 0x000fe20000000006 */
[----:B------:R-:W-:Y:S01]  /*71e0*/  FMUL R10, R24, R10 ;  /* 0x0000000a180a7220 */ /* 0x000fe20000400000 */
[----:B------:R-:W-:Y:S01]  /*71f0*/  F2FP.TF32.F32.PACK_B R5, R5 ;  /* 0x00000005ff05723e */ /* 0x000fe200024050ff */
[----:B------:R-:W-:Y:S01]  /*7200*/  FFMA R7, R26, R20, R7 ;  /* 0x000000141a077223 */ /* 0x000fe20000000007 */
[----:B------:R-:W-:Y:S01]  /*7210*/  IMAD R0, R0, 0x800, R52 ;  /* 0x0000080000007824 */ /* 0x000fe200078e0234 */
[----:B------:R-:W-:Y:S01]  /*7220*/  F2FP.TF32.F32.PACK_B R6, R6 ;  /* 0x00000006ff06723e */ /* 0x000fe200024050ff */
[----:B------:R-:W-:Y:S01]  /*7230*/  FMUL R11, R24, R11 ;  /* 0x0000000b180b7220 */ /* 0x000fe20000400000 */
[----:B------:R-:W-:Y:S01]  /*7240*/  FFMA R8, R26, R21, R8 ;  /* 0x000000151a087223 */ /* 0x000fe20000000008 */
[----:B------:R-:W-:Y:S01]  /*7250*/  F2FP.TF32.F32.PACK_B R7, R7 ;  /* 0x00000007ff07723e */ /* 0x000fe200024050ff */
[----:B------:R-:W-:Y:S01]  /*7260*/  FMUL R12, R24, R12 ;  /* 0x0000000c180c7220 */ /* 0x000fe20000400000 */
[----:B------:R-:W-:Y:S01]  /*7270*/  LEA R0, R0, UR44, 0x2 ;  /* 0x0000002c00007c11 */ /* 0x000fe2000f8e10ff */
[----:B------:R-:W-:Y:S01]  /*7280*/  FFMA R9, R26, R25, R9 ;  /* 0x000000191a097223 */ /* 0x000fe20000000009 */
[----:B------:R-:W-:Y:S01]  /*7290*/  FMUL R13, R24, R13 ;  /* 0x0000000d180d7220 */ /* 0x000fe20000400000 */
        /* <DEDUP_REMOVED lines=12> */
[C---:B------:R-:W-:Y:S01]  /*7360*/  IADD3 R2, PT, PT, R73.reuse, 0x400, R0 ;  /* 0x0000040049027810 */ /* 0x040fe20007ffe000 */
[C---:B------:R-:W-:Y:S01]  /*7370*/  FFMA R16, R26.reuse, R33, R16 ;  /* 0x000000211a107223 */ /* 0x040fe20000000010 */
[----:B------:R-:W-:Y:S01]  /*7380*/  F2FP.TF32.F32.PACK_B R8, R8 ;  /* 0x00000008ff08723e */ /* 0x000fe200024050ff */
[----:B------:R-:W-:Y:S01]  /*7390*/  SYNCS.ARRIVE.TRANS64.RED.A1T0 RZ, [UR4], RZ ;  /* 0x000000ffffff79a7 */ /* 0x000fe20008100404 */
[----:B------:R1:W-:Y:S01]  /*73a0*/  STSM.16.M88.4 [R0+0x400], R4 ;  /* 0x0004000400007844 */ /* 0x0003e20000000200 */
[----:B------:R-:W-:Y:S01]  /*73b0*/  F2FP.TF32.F32.PACK_B R9, R9 ;  /* 0x00000009ff09723e */ /* 0x000fe200024050ff */
[C---:B------:R-:W-:Y:S01]  /*73c0*/  FFMA R17, R26.reuse, R34, R17 ;  /* 0x000000221a117223 */ /* 0x040fe20000000011 */
[----:B------:R-:W-:Y:S01]  /*73d0*/  F2FP.TF32.F32.PACK_B R10, R10 ;  /* 0x0000000aff0a723e */ /* 0x000fe200024050ff */
[C---:B------:R-:W-:Y:S01]  /*73e0*/  FFMA R18, R26.reuse, R35, R18 ;  /* 0x000000231a127223 */ /* 0x040fe20000000012 */
[----:B------:R-:W-:Y:S01]  /*73f0*/  F2FP.TF32.F32.PACK_B R11, R11 ;  /* 0x0000000bff0b723e */ /* 0x000fe200024050ff */
[----:B------:R-:W-:Y:S01]  /*7400*/  FFMA R19, R26, R36, R19 ;  /* 0x000000241a137223 */ /* 0x000fe20000000013 */
[----:B------:R-:W-:Y:S02]  /*7410*/  IADD3 R72, PT, PT, R72, 0x400, R0 ;  /* 0x0000040048487810 */ /* 0x000fe40007ffe000 */
[----:B------:R-:W-:Y:S01]  /*7420*/  F2FP.TF32.F32.PACK_B R12, R12 ;  /* 0x0000000cff0c723e */ /* 0x000fe200024050ff */
        /* <DEDUP_REMOVED lines=20> */
[----:B------:R-:W-:Y:S02]  /*7570*/  ULEA UR5, UR45, UR44, 0xd ;  /* 0x0000002c2d057291 */ /* 0x000fe4000f8e68ff */
[----:B------:R-:W-:Y:S02]  /*7580*/  UIADD3 UR9, UPT, UPT, UR49, 0x20, URZ ;  /* 0x0000002031097890 */ /* 0x000fe4000fffe0ff */
[----:B------:R-:W-:Y:S01]  /*7590*/  UIADD3 UR8, UPT, UPT, UR5, 0x400, URZ ;  /* 0x0000040005087890 */ /* 0x000fe2000fffe0ff */
[----:B------:R-:W-:Y:S01]  /*75a0*/  UMOV UR10, UR50 ;  /* 0x00000032000a7c82 */ /* 0x000fe20008000000 */
[----:B------:R-:W-:Y:S01]  /*75b0*/  UMOV UR11, UR36 ;  /* 0x00000024000b7c82 */ /* 0x000fe20008000000 */
[----:B--2---:R-:W-:Y:S04]  /*75c0*/  UIADD3 UR4, UP0, UPT, UR6, 0x680, URZ ;  /* 0x0000068006047890 */ /* 0x004fe8000ff1e0ff */
[----:B------:R-:W-:Y:S09]  /*75d0*/  UIADD3.X UR5, UPT, UPT, URZ, UR7, URZ, UP0, !UPT ;  /* 0x00000007ff057290 */ /* 0x000ff200087fe4ff */
[----:B------:R2:W-:Y:S02]  /*75e0*/  UTMASTG.3D [UR8], [UR4] ;  /* 0x00000008040073b5 */ /* 0x0005e40008010000 */
[----:B--2---:R0:W-:Y:S02]  /*75f0*/  UTMACMDFLUSH ;  /* 0x00000000000079b7 */ /* 0x0041e40000000000 */
.L_x_114:
[----:B------:R-:W-:Y:S05]  /*7600*/  BSYNC.RECONVERGENT B0 ;  /* 0x0000000000007941 */ /* 0x000fea0003800200 */
.L_x_113:
[----:B------:R-:W-:Y:S01]  /*7610*/  UIADD3 UR4, UPT, UPT, UR45, 0x1, URZ ;  /* 0x000000012d047890 */ /* 0x000fe2000fffe0ff */
[----:B------:R-:W-:Y:S03]  /*7620*/  BSSY.RECONVERGENT B0, `(.L_x_115) ;  /* 0x0000008000007945 */ /* 0x000fe60003800200 */
[----:B------:R-:W-:Y:S04]  /*7630*/  UISETP.NE.AND UP0, UPT, UR4, 0x3, UPT ;  /* 0x000000030400788c */ /* 0x000fe8000bf05270 */
[----:B------:R-:W-:Y:S02]  /*7640*/  UISETP.EQ.XOR UP1, UPT, UR47, 0x3, !UP0 ;  /* 0x000000032f00788c */ /* 0x000fe4000c722a70 */
[----:B------:R-:W-:Y:S02]  /*7650*/  USEL UR46, UR4, URZ, UP0 ;  /* 0x000000ff042e7287 */ /* 0x000fe40008000000 */
[----:B------:R-:W-:Y:S04]  /*7660*/  USEL UR5, URZ, 0x1, !UP1 ;  /* 0x00000001ff057887 */ /* 0x000fe8000c800000 */
[----:B------:R-:W-:Y:S01]  /*7670*/  ULOP3.LUT UR55, UR55, UR5, URZ, 0x3c, !UPT ;  /* 0x0000000537377292 */ /* 0x000fe2000f8e3cff */
[----:B------:R-:W-:Y:S11]  /*7680*/  @P0 BRA `(.L_x_116) ;  /* 0x0000000000040947 */ /* 0x000ff60003800000 */
[----:B------:R-:W-:Y:S04]  /*7690*/  DEPBAR.LE SB0, 0x1 ;  /* 0x000080400000791a */ /* 0x000fe80000000000 */
.L_x_116:
[----:B------:R-:W-:Y:S05]  /*76a0*/  BSYNC.RECONVERGENT B0 ;  /* 0x0000000000007941 */ /* 0x000fea0003800200 */
.L_x_115:
[----:B------:R-:W-:Y:S01]  /*76b0*/  BAR.SYNC.DEFER_BLOCKING 0x1, 0x80 ;  /* 0x0042000000007b1d */ /* 0x000fe20000010000 */
[----:B------:R-:W-:Y:S01]  /*76c0*/  UISETP.NE.AND UP0, UPT, UR53, -0x2, UPT ;  /* 0xfffffffe3500788c */ /* 0x000fe2000bf05270 */
[----:B------:R-:W-:Y:S08]  /*76d0*/  IADD3 R22, PT, PT, R22, 0x1, RZ ;  /* 0x0000000116167810 */ /* 0x000ff00007ffe0ff */
[----:B------:R-:W-:Y:S05]  /*76e0*/  BRA.U !UP0, `(.L_x_117) ;  /* 0x0000000108287547 */ /* 0x000fea000b800000 */
[----:B------:R-:W-:Y:S01]  /*76f0*/  ISETP.NE.AND P0, PT, R70, RZ, PT ;  /* 0x000000ff4600720c */ /* 0x000fe20003f05270 */
[----:B-1----:R-:W-:Y:S01]  /*7700*/  IMAD.U32 R2, RZ, RZ, UR52 ;  /* 0x00000034ff027e24 */ /* 0x002fe2000f8e00ff */
[----:B------:R-:W-:Y:S01]  /*7710*/  UIADD3 UR4, UPT, UPT, UR52, 0x1, URZ ;  /* 0x0000000134047890 */ /* 0x000fe2000fffe0ff */
[----:B------:R-:W-:Y:S03]  /*7720*/  IMAD.U32 R0, RZ, RZ, UR54 ;  /* 0x00000036ff007e24 */ /* 0x000fe6000f8e00ff */
[----:B------:R-:W-:Y:S04]  /*7730*/  UISETP.NE.AND UP0, UPT, UR4, 0x3, UPT ;  /* 0x000000030400788c */ /* 0x000fe8000bf05270 */
[----:B------:R-:W-:Y:S03]  /*7740*/  USEL UR52, UR4, URZ, UP0 ;  /* 0x000000ff04347287 */ /* 0x000fe60008000000 */
[----:B------:R-:W-:Y:S05]  /*7750*/  @P0 LEA R2, R2, UR44, 0x3 ;  /* 0x0000002c02020c11 */ /* 0x000fea000f8e18ff */
[----:B------:R-:W-:Y:S05]  /*7760*/  @P0 VIADD R2, R2, 0x68 ;  /* 0x0000006802020836 */ /* 0x000fea0000000000 */
[----:B------:R-:W-:Y:S04]  /*7770*/  @P0 PRMT R0, R0, 0x654, R2 ;  /* 0x0000065400000816 */ /* 0x000fe80000000002 */
[----:B------:R2:W-:Y:S03]  /*7780*/  @P0 SYNCS.ARRIVE.TRANS64.RED.A1T0 RZ, [R0+URZ], RZ ;  /* 0x000000ff00ff09a7 */ /* 0x0005e600081004ff */
.L_x_117:
[----:B------:R-:W-:Y:S01]  /*7790*/  R2UR UR6, R69 ;  /* 0x00000000450672ca */ /* 0x000fe200000e0000 */
[----:B------:R-:W-:Y:S01]  /*77a0*/  UIADD3 UR53, UPT, UPT, UR53, 0x2, URZ ;  /* 0x0000000235357890 */ /* 0x000fe2000fffe0ff */
[----:B------:R-:W-:Y:S02]  /*77b0*/  R2UR UR5, R55 ;  /* 0x00000000370572ca */ /* 0x000fe400000e0000 */
[----:B------:R-:W-:Y:S02]  /*77c0*/  R2UR UR4, R56 ;  /* 0x00000000380472ca */ /* 0x000fe400000e0000 */
[----:B------:R-:W-:Y:S02]  /*77d0*/  R2UR UR36, R67 ;  /* 0x00000000432472ca */ /* 0x000fe400000e0000 */
[----:B------:R-:W-:Y:S02]  /*77e0*/  ISETP.NE.AND P0, PT, R59, 0x2, PT ;  /* 0x000000023b00780c */ /* 0x000fe40003f05270 */
[----:B------:R-:W-:Y:S02]  /*77f0*/  ISETP.NE.AND P1, PT, R22, 0x4, PT ;  /* 0x000000041600780c */ /* 0x000fe40003f25270 */
[----:B-1----:R-:W-:Y:S01]  /*7800*/  SEL R2, RZ, 0x1, P0 ;  /* 0x00000001ff027807 */ /* 0x002fe20000000000 */
[----:B------:R-:W-:Y:S01]  /*7810*/  UISETP.NE.AND UP0, UPT, UR6, URZ, UPT ;  /* 0x000000ff0600728c */ /* 0x000fe2000bf05270 */
[----:B--2---:R-:W-:Y:S01]  /*7820*/  SEL R0, RZ, 0x1, P1 ;  /* 0x00000001ff007807 */ /* 0x004fe20000800000 */
[----:B------:R-:W-:Y:S01]  /*7830*/  UIADD3 UR32, UPT, UPT, UR37, UR5, URZ ;  /* 0x0000000525207290 */ /* 0x000fe2000fffe0ff */
[----:B------:R-:W-:Y:S01]  /*7840*/  LOP3.LUT R60, R60, R2, RZ, 0x3c, !PT ;  /* 0x000000023c3c7212 */ /* 0x000fe200078e3cff */
[----:B------:R-:W-:Y:S01]  /*7850*/  UIADD3 UR29, UPT, UPT, UR38, UR4, URZ ;  /* 0x00000004261d7290 */ /* 0x000fe2000fffe0ff */
[----:B------:R-:W-:Y:S02]  /*7860*/  LOP3.LUT R61, R61, R0, RZ, 0x3c, !PT ;  /* 0x000000003d3d7212 */ /* 0x000fe400078e3cff */
[----:B------:R-:W-:Y:S02]  /*7870*/  SEL R59, R59, RZ, P0 ;  /* 0x000000ff3b3b7207 */ /* 0x000fe40000000000 */
[----:B------:R-:W-:Y:S01]  /*7880*/  SEL R22, R22, RZ, P1 ;  /* 0x000000ff16167207 */ /* 0x000fe20000800000 */
[----:B------:R-:W-:Y:S06]  /*7890*/  BRA.U UP0, `(.L_x_118) ;  /* 0xffffffd900b07547 */ /* 0x000fec000b83ffff */
[----:B------:R-:W-:-:S13]  /*78a0*/  R2UR UR4, R57 ;  /* 0x00000000390472ca */ /* 0x000fda00000e0000 */
[----:B------:R-:W-:-:S09]  /*78b0*/  UISETP.NE.AND UP0, UPT, UR4, URZ, UPT ;  /* 0x000000ff0400728c */ /* 0x000fd2000bf05270 */
[----:B------:R-:W-:Y:S05]  /*78c0*/  BRA.U !UP0, `(.L_x_119) ;  /* 0x0000000108487547 */ /* 0x000fea000b800000 */
[----:B------:R-:W1:Y:S02]  /*78d0*/  LDCU.64 UR4, c[0x0][0x890] ;  /* 0x00011200ff0477ac */ /* 0x000e640008000a00 */
[----:B-1----:R-:W-:-:S04]  /*78e0*/  UISETP.NE.U32.AND UP0, UPT, UR4, URZ, UPT ;  /* 0x000000ff0400728c */ /* 0x002fc8000bf05070 */
[----:B------:R-:W-:-:S09]  /*78f0*/  UISETP.NE.AND.EX UP0, UPT, UR5, URZ, UPT, UP0 ;  /* 0x000000ff0500728c */ /* 0x000fd2000bf05300 */
[----:B------:R-:W-:Y:S05]  /*7900*/  BRA.U UP0, `(.L_x_120) ;  /* 0x00000001000c7547 */ /* 0x000fea000b800000 */
[----:B------:R-:W-:-:S13]  /*7910*/  FSETP.NEU.AND P0, PT, R26, RZ, PT ;  /* 0x000000ff1a00720b */ /* 0x000fda0003f0d000 */
[----:B------:R-:W-:Y:S05]  /*7920*/  @!P0 EXIT ;  /* 0x000000000000894d */ /* 0x000fea0003800000 */
[----:B------:R-:W-:Y:S05]  /*7930*/  BRA `(.L_x_119) ;  /* 0x00000000002c7947 */ /* 0x000fea0003800000 */
.L_x_120:
[----:B------:R-:W-:Y:S01]  /*7940*/  ISETP.NE.AND P0, PT, R58, RZ, PT ;  /* 0x000000ff3a00720c */ /* 0x000fe20003f05270 */
[----:B------:R-:W-:-:S12]  /*7950*/  BSSY.RECONVERGENT B0, `(.L_x_119) ;  /* 0x0000009000007945 */ /* 0x000fd80003800200 */
[----:B------:R-:W-:Y:S05]  /*7960*/  @P0 BRA `(.L_x_121) ;  /* 0x0000000000140947 */ /* 0x000fea0003800000 */
[----:B------:R-:W1:Y:S02]  /*7970*/  LDCU.64 UR4, c[0x0][0x888] ;  /* 0x00011100ff0477ac */ /* 0x000e640008000a00 */
[----:B-1----:R-:W-:-:S04]  /*7980*/  ISETP.NE.U32.AND P0, PT, RZ, UR4, PT ;  /* 0x00000004ff007c0c */ /* 0x002fc8000bf05070 */
[----:B------:R-:W-:-:S13]  /*7990*/  ISETP.NE.AND.EX P0, PT, RZ, UR5, PT, P0 ;  /* 0x00000005ff007c0c */ /* 0x000fda000bf05300 */
[----:B------:R-:W-:Y:S05]  /*79a0*/  @!P0 EXIT ;  /* 0x000000000000894d */ /* 0x000fea0003800000 */
[----:B------:R-:W-:Y:S05]  /*79b0*/  BRA `(.L_x_122) ;  /* 0x0000000000087947 */ /* 0x000fea0003800000 */
.L_x_121:
[----:B------:R-:W-:-:S13]  /*79c0*/  FSETP.NEU.AND P0, PT, R26, RZ, PT ;  /* 0x000000ff1a00720b */ /* 0x000fda0003f0d000 */
[----:B------:R-:W-:Y:S05]  /*79d0*/  @!P0 EXIT ;  /* 0x000000000000894d */ /* 0x000fea0003800000 */
.L_x_122:
[----:B------:R-:W-:Y:S05]  /*79e0*/  BSYNC.RECONVERGENT B0 ;  /* 0x0000000000007941 */ /* 0x000fea0003800200 */
.L_x_119:
[----:B------:R-:W-:Y:S01]  /*79f0*/  ULEA UR4, UR52, UR44, 0x3 ;  /* 0x0000002c34047291 */ /* 0x000fe2000f8e18ff */
[----:B------:R-:W-:-:S04]  /*7a00*/  DEPBAR.LE SB0, 0x0 ;  /* 0x000080000000791a */ /* 0x000fc80000000000 */
[----:B------:R-:W-:-:S04]  /*7a10*/  UIADD3 UR4, UPT, UPT, UR4, 0x68, URZ ;  /* 0x0000006804047890 */ /* 0x000fc8000fffe0ff */
[----:B------:R-:W-:-:S09]  /*7a20*/  UPRMT UR4, UR54, 0x654, UR4 ;  /* 0x0000065436047896 */ /* 0x000fd20008000004 */
[----:B------:R-:W-:Y:S01]  /*7a30*/  SYNCS.ARRIVE.TRANS64.RED.A1T0 RZ, [UR4], RZ ;  /* 0x000000ffffff79a7 */ /* 0x000fe20008100404 */
[----:B------:R-:W-:Y:S05]  /*7a40*/  EXIT ;  /* 0x000000000000794d */ /* 0x000fea0003800000 */
.L_x_24:
[----:B--2---:R2:W3:Y:S02]  /*7a50*/  SYNCS.PHASECHK.TRANS64.TRYWAIT P0, [R0+URZ+0x100], R2 ;  /* 0x00010002000075a7 */ /* 0x0044e400080011ff */
[----:B---3--:R-:W-:Y:S05]  /*7a60*/  @!P0 NANOSLEEP.SYNCS 0x989680 ;  /* 0x009896800000895d */ /* 0x008fea0003900000 */
[----:B------:R-:W3:Y:S02]  /*7a70*/  @!P0 SYNCS.PHASECHK.TRANS64 P0, [R0+URZ+0x100], R2 ;  /* 0x00010002000085a7 */ /* 0x000ee400080010ff */
[----:B---3--:R-:W-:Y:S05]  /*7a80*/  @!P0 BRA `(.L_x_24) ;  /* 0xfffffffc00f08947 */ /* 0x008fea000383ffff */
[----:B------:R-:W-:Y:S05]  /*7a90*/  BRA `(.L_x_123) ;  /* 0xffffff9c00dc7947 */ /* 0x000fea000383ffff */
.L_x_27:
[----:B-1----:R-:W-:-:S07]  /*7aa0*/  MOV R0, UR33 ;  /* 0x0000002100007c02 */ /* 0x002fce0008000f00 */
.L_x_124:
[----:B-1----:R1:W2:Y:S02]  /*7ab0*/  SYNCS.PHASECHK.TRANS64.TRYWAIT P0, [R0+URZ+0x28], R3 ;  /* 0x00002803000075a7 */ /* 0x0022a400080011ff */
[----:B--2---:R-:W-:Y:S05]  /*7ac0*/  @!P0 NANOSLEEP.SYNCS 0x989680 ;  /* 0x009896800000895d */ /* 0x004fea0003900000 */
[----:B------:R-:W2:Y:S02]  /*7ad0*/  @!P0 SYNCS.PHASECHK.TRANS64 P0, [R0+URZ+0x28], R3 ;  /* 0x00002803000085a7 */ /* 0x000ea400080010ff */
[----:B--2---:R-:W-:Y:S05]  /*7ae0*/  @!P0 BRA `(.L_x_124) ;  /* 0xfffffffc00f08947 */ /* 0x004fea000383ffff */
[----:B------:R-:W-:Y:S05]  /*7af0*/  BRA `(.L_x_26) ;  /* 0xffffffa000287947 */ /* 0x000fea000383ffff */
.L_x_34:
[----:B-1----:R-:W-:-:S07]  /*7b00*/  MOV R0, UR17 ;  /* 0x0000001100007c02 */ /* 0x002fce0008000f00 */
.L_x_125:
[----:B-1----:R1:W2:Y:S02]  /*7b10*/  SYNCS.PHASECHK.TRANS64.TRYWAIT P0, [R0+URZ+0x28], R3 ;  /* 0x00002803000075a7 */ /* 0x0022a400080011ff */
[----:B--2---:R-:W-:Y:S05]  /*7b20*/  @!P0 NANOSLEEP.SYNCS 0x989680 ;  /* 0x009896800000895d */ /* 0x004fea0003900000 */
[----:B------:R-:W2:Y:S02]  /*7b30*/  @!P0 SYNCS.PHASECHK.TRANS64 P0, [R0+URZ+0x28], R3 ;  /* 0x00002803000085a7 */ /* 0x000ea400080010ff */
[----:B--2---:R-:W-:Y:S05]  /*7b40*/  @!P0 BRA `(.L_x_125) ;  /* 0xfffffffc00f08947 */ /* 0x004fea000383ffff */
[----:B------:R-:W-:Y:S05]  /*7b50*/  BRA `(.L_x_33) ;  /* 0xffffffa000f47947 */ /* 0x000fea000383ffff */
.L_x_39:
[----:B-1----:R1:W2:Y:S02]  /*7b60*/  SYNCS.PHASECHK.TRANS64.TRYWAIT P0, [R3+URZ+0x90], R0 ;  /* 0x00009000030075a7 */ /* 0x0022a400080011ff */
[----:B--2---:R-:W-:Y:S05]  /*7b70*/  @!P0 NANOSLEEP.SYNCS 0x989680 ;  /* 0x009896800000895d */ /* 0x004fea0003900000 */
[----:B------:R-:W2:Y:S02]  /*7b80*/  @!P0 SYNCS.PHASECHK.TRANS64 P0, [R3+URZ+0x90], R0 ;  /* 0x00009000030085a7 */ /* 0x000ea400080010ff */
[----:B--2---:R-:W-:Y:S05]  /*7b90*/  @!P0 BRA `(.L_x_39) ;  /* 0xfffffffc00f08947 */ /* 0x004fea000383ffff */
[----:B------:R-:W-:Y:S05]  /*7ba0*/  BRA `(.L_x_126) ;  /* 0xffffffa400a87947 */ /* 0x000fea000383ffff */
.L_x_43:
[----:B------:R-:W-:-:S07]  /*7bb0*/  MOV R0, UR4 ;  /* 0x0000000400007c02 */ /* 0x000fce0008000f00 */
.L_x_127:
[----:B-1----:R1:W2:Y:S02]  /*7bc0*/  SYNCS.PHASECHK.TRANS64.TRYWAIT P0, [R0+URZ], R2 ;  /* 0x00000002000075a7 */ /* 0x0022a400080011ff */
[----:B--2---:R-:W-:Y:S05]  /*7bd0*/  @!P0 NANOSLEEP.SYNCS 0x989680 ;  /* 0x009896800000895d */ /* 0x004fea0003900000 */
[----:B------:R-:W2:Y:S02]  /*7be0*/  @!P0 SYNCS.PHASECHK.TRANS64 P0, [R0+URZ], R2 ;  /* 0x00000002000085a7 */ /* 0x000ea400080010ff */
[----:B--2---:R-:W-:Y:S05]  /*7bf0*/  @!P0 BRA `(.L_x_127) ;  /* 0xfffffffc00f08947 */ /* 0x004fea000383ffff */
[----:B------:R-:W-:Y:S05]  /*7c00*/  BRA `(.L_x_128) ;  /* 0xffffffac00547947 */ /* 0x000fea000383ffff */
.L_x_44:
[----:B------:R-:W-:-:S07]  /*7c10*/  MOV R0, UR5 ;  /* 0x0000000500007c02 */ /* 0x000fce0008000f00 */
.L_x_129:
[----:B-1----:R1:W2:Y:S02]  /*7c20*/  SYNCS.PHASECHK.TRANS64.TRYWAIT P0, [R0+URZ], R3 ;  /* 0x00000003000075a7 */ /* 0x0022a400080011ff */
[----:B--2---:R-:W-:Y:S05]  /*7c30*/  @!P0 NANOSLEEP.SYNCS 0x989680 ;  /* 0x009896800000895d */ /* 0x004fea0003900000 */
[----:B------:R-:W2:Y:S02]  /*7c40*/  @!P0 SYNCS.PHASECHK.TRANS64 P0, [R0+URZ], R3 ;  /* 0x00000003000085a7 */ /* 0x000ea400080010ff */
[----:B--2---:R-:W-:Y:S05]  /*7c50*/  @!P0 BRA `(.L_x_129) ;  /* 0xfffffffc00f08947 */ /* 0x004fea000383ffff */
[----:B------:R-:W-:Y:S05]  /*7c60*/  BRA `(.L_x_130) ;  /* 0xffffffac00607947 */ /* 0x000fea000383ffff */
.L_x_45:
[----:B------:R-:W-:-:S07]  /*7c70*/  MOV R0, UR5 ;  /* 0x0000000500007c02 */ /* 0x000fce0008000f00 */
.L_x_131:
[----:B-1----:R1:W2:Y:S02]  /*7c80*/  SYNCS.PHASECHK.TRANS64.TRYWAIT P0, [R0+URZ], R3 ;  /* 0x00000003000075a7 */ /* 0x0022a400080011ff */
[----:B--2---:R-:W-:Y:S05]  /*7c90*/  @!P0 NANOSLEEP.SYNCS 0x989680 ;  /* 0x009896800000895d */ /* 0x004fea0003900000 */
[----:B------:R-:W2:Y:S02]  /*7ca0*/  @!P0 SYNCS.PHASECHK.TRANS64 P0, [R0+URZ], R3 ;  /* 0x00000003000085a7 */ /* 0x000ea400080010ff */
[----:B--2---:R-:W-:Y:S05]  /*7cb0*/  @!P0 BRA `(.L_x_131) ;  /* 0xfffffffc00f08947 */ /* 0x004fea000383ffff */
[----:B------:R-:W-:Y:S05]  /*7cc0*/  BRA `(.L_x_132) ;  /* 0xffffffac006c7947 */ /* 0x000fea000383ffff */
.L_x_46:
[----:B------:R-:W-:-:S07]  /*7cd0*/  MOV R0, UR5 ;  /* 0x0000000500007c02 */ /* 0x000fce0008000f00 */
.L_x_133:
[----:B-1----:R1:W2:Y:S02]  /*7ce0*/  SYNCS.PHASECHK.TRANS64.TRYWAIT P0, [R0+URZ], R3 ;  /* 0x00000003000075a7 */ /* 0x0022a400080011ff */
[----:B--2---:R-:W-:Y:S05]  /*7cf0*/  @!P0 NANOSLEEP.SYNCS 0x989680 ;  /* 0x009896800000895d */ /* 0x004fea0003900000 */
[----:B------:R-:W2:Y:S02]  /*7d00*/  @!P0 SYNCS.PHASECHK.TRANS64 P0, [R0+URZ], R3 ;  /* 0x00000003000085a7 */ /* 0x000ea400080010ff */
[----:B--2---:R-:W-:Y:S05]  /*7d10*/  @!P0 BRA `(.L_x_133) ;  /* 0xfffffffc00f08947 */ /* 0x004fea000383ffff */
[----:B------:R-:W-:Y:S05]  /*7d20*/  BRA `(.L_x_134) ;  /* 0xffffffac00787947 */ /* 0x000fea000383ffff */
.L_x_49:
[----:B--2---:R2:W3:Y:S02]  /*7d30*/  SYNCS.PHASECHK.TRANS64.TRYWAIT P0, [R2+URZ+0xf0], R4 ;  /* 0x0000f004020075a7 */ /* 0x0044e400080011ff */
[----:B---3--:R-:W-:Y:S05]  /*7d40*/  @!P0 NANOSLEEP.SYNCS 0x989680 ;  /* 0x009896800000895d */ /* 0x008fea0003900000 */
[----:B------:R-:W3:Y:S02]  /*7d50*/  @!P0 SYNCS.PHASECHK.TRANS64 P0, [R2+URZ+0xf0], R4 ;  /* 0x0000f004020085a7 */ /* 0x000ee400080010ff */
[----:B---3--:R-:W-:Y:S05]  /*7d60*/  @!P0 BRA `(.L_x_49) ;  /* 0xfffffffc00f08947 */ /* 0x008fea000383ffff */
[----:B------:R-:W-:Y:S05]  /*7d70*/  BRA `(.L_x_135) ;  /* 0xffffffac00d47947 */ /* 0x000fea000383ffff */
.L_x_50:
[----:B------:R-:W-:-:S07]  /*7d80*/  MOV R2, UR4 ;  /* 0x0000000400027c02 */ /* 0x000fce0008000f00 */
.L_x_136:
[----:B--2---:R2:W3:Y:S02]  /*7d90*/  SYNCS.PHASECHK.TRANS64.TRYWAIT P0, [R2+URZ+0xa0], R5 ;  /* 0x0000a005020075a7 */ /* 0x0044e400080011ff */
[----:B---3--:R-:W-:Y:S05]  /*7da0*/  @!P0 NANOSLEEP.SYNCS 0x989680 ;  /* 0x009896800000895d */ /* 0x008fea0003900000 */
[----:B------:R-:W3:Y:S02]  /*7db0*/  @!P0 SYNCS.PHASECHK.TRANS64 P0, [R2+URZ+0xa0], R5 ;  /* 0x0000a005020085a7 */ /* 0x000ee400080010ff */
[----:B---3--:R-:W-:Y:S05]  /*7dc0*/  @!P0 BRA `(.L_x_136) ;  /* 0xfffffffc00f08947 */ /* 0x008fea000383ffff */
[----:B------:R-:W-:Y:S05]  /*7dd0*/  BRA `(.L_x_137) ;  /* 0xffffffac00e47947 */ /* 0x000fea000383ffff */
.L_x_51:
[----:B--2---:R2:W3:Y:S02]  /*7de0*/  SYNCS.PHASECHK.TRANS64.TRYWAIT P1, [R2+URZ+0x90], R4 ;  /* 0x00009004020075a7 */ /* 0x0044e400080211ff */
[----:B---3--:R-:W-:Y:S05]  /*7df0*/  @!P1 NANOSLEEP.SYNCS 0x989680 ;  /* 0x009896800000995d */ /* 0x008fea0003900000 */
[----:B------:R-:W3:Y:S02]  /*7e00*/  @!P1 SYNCS.PHASECHK.TRANS64 P1, [R2+URZ+0x90], R4 ;  /* 0x00009004020095a7 */ /* 0x000ee400080210ff */
[----:B---3--:R-:W-:Y:S05]  /*7e10*/  @!P1 BRA `(.L_x_51) ;  /* 0xfffffffc00f09947 */ /* 0x008fea000383ffff */
[----:B------:R-:W-:Y:S05]  /*7e20*/  BRA `(.L_x_138) ;  /* 0xffffffb000147947 */ /* 0x000fea000383ffff */
.L_x_54:
[----:B------:R-:W-:-:S07]  /*7e30*/  MOV R0, UR4 ;  /* 0x0000000400007c02 */ /* 0x000fce0008000f00 */
.L_x_139:
[----:B--2---:R2:W3:Y:S02]  /*7e40*/  SYNCS.PHASECHK.TRANS64.TRYWAIT P0, [R0+URZ+0xa0], R2 ;  /* 0x0000a002000075a7 */ /* 0x0044e400080011ff */
[----:B---3--:R-:W-:Y:S05]  /*7e50*/  @!P0 NANOSLEEP.SYNCS 0x989680 ;  /* 0x009896800000895d */ /* 0x008fea0003900000 */
[----:B------:R-:W3:Y:S02]  /*7e60*/  @!P0 SYNCS.PHASECHK.TRANS64 P0, [R0+URZ+0xa0], R2 ;  /* 0x0000a002000085a7 */ /* 0x000ee400080010ff */
[----:B---3--:R-:W-:Y:S05]  /*7e70*/  @!P0 BRA `(.L_x_139) ;  /* 0xfffffffc00f08947 */ /* 0x008fea000383ffff */
[----:B------:R-:W-:Y:S05]  /*7e80*/  BRA `(.L_x_53) ;  /* 0xffffffb000687947 */ /* 0x000fea000383ffff */
.L_x_61:
[----:B-1----:R1:W2:Y:S02]  /*7e90*/  SYNCS.PHASECHK.TRANS64.TRYWAIT P1, [R0+URZ+0x90], R2 ;  /* 0x00009002000075a7 */ /* 0x0022a400080211ff */
[----:B--2---:R-:W-:Y:S05]  /*7ea0*/  @!P1 NANOSLEEP.SYNCS 0x989680 ;  /* 0x009896800000995d */ /* 0x004fea0003900000 */
[----:B------:R-:W2:Y:S02]  /*7eb0*/  @!P1 SYNCS.PHASECHK.TRANS64 P1, [R0+URZ+0x90], R2 ;  /* 0x00009002000095a7 */ /* 0x000ea400080210ff */
[----:B--2---:R-:W-:Y:S05]  /*7ec0*/  @!P1 BRA `(.L_x_61) ;  /* 0xfffffffc00f09947 */ /* 0x004fea000383ffff */
[----:B------:R-:W-:Y:S05]  /*7ed0*/  BRA `(.L_x_140) ;  /* 0xffffffb400dc7947 */ /* 0x000fea000383ffff */
.L_x_62:
[----:B------:R-:W-:-:S07]  /*7ee0*/  MOV R2, UR31 ;  /* 0x0000001f00027c02 */ /* 0x000fce0008000f00 */
.L_x_141:
[----:B-1----:R1:W2:Y:S02]  /*7ef0*/  SYNCS.PHASECHK.TRANS64.TRYWAIT P0, [R2+URZ+0xd0], R0 ;  /* 0x0000d000020075a7 */ /* 0x0022a400080011ff */
[----:B--2---:R-:W-:Y:S05]  /*7f00*/  @!P0 NANOSLEEP.SYNCS 0x989680 ;  /* 0x009896800000895d */ /* 0x004fea0003900000 */
[----:B------:R-:W2:Y:S02]  /*7f10*/  @!P0 SYNCS.PHASECHK.TRANS64 P0, [R2+URZ+0xd0], R0 ;  /* 0x0000d000020085a7 */ /* 0x000ea400080010ff */
[----:B--2---:R-:W-:Y:S05]  /*7f20*/  @!P0 BRA `(.L_x_141) ;  /* 0xfffffffc00f08947 */ /* 0x004fea000383ffff */
[----:B------:R-:W-:Y:S05]  /*7f30*/  BRA `(.L_x_142) ;  /* 0xffffffb8002c7947 */ /* 0x000fea000383ffff */
.L_x_65:
[----:B------:R-:W-:Y:S07]  /*7f40*/  MOV R0, UR5 ;  /* 0x0000000500007c02 */ /* 0x000fee0008000f00 */
.L_x_143:
[----:B-1----:R1:W2:Y:S02]  /*7f50*/  SYNCS.PHASECHK.TRANS64.TRYWAIT P0, [R0+URZ], R2 ;  /* 0x00000002000075a7 */ /* 0x0022a400080011ff */
[----:B--2---:R-:W-:Y:S05]  /*7f60*/  @!P0 NANOSLEEP.SYNCS 0x989680 ;  /* 0x009896800000895d */ /* 0x004fea0003900000 */
[----:B------:R-:W2:Y:S02]  /*7f70*/  @!P0 SYNCS.PHASECHK.TRANS64 P0, [R0+URZ], R2 ;  /* 0x00000002000085a7 */ /* 0x000ea400080010ff */
[----:B--2---:R-:W-:Y:S05]  /*7f80*/  @!P0 BRA `(.L_x_143) ;  /* 0xfffffffc00f08947 */ /* 0x004fea000383ffff */
[----:B------:R-:W-:Y:S05]  /*7f90*/  BRA `(.L_x_64) ;  /* 0xffffffb800487947 */ /* 0x000fea000383ffff */
.L_x_68:
[----:B------:R-:W-:-:S07]  /*7fa0*/  MOV R0, UR4 ;  /* 0x0000000400007c02 */ /* 0x000fce0008000f00 */
.L_x_144:
[----:B--2---:R2:W4:Y:S02]  /*7fb0*/  SYNCS.PHASECHK.TRANS64.TRYWAIT P0, [R0+URZ], R2 ;  /* 0x00000002000075a7 */ /* 0x00452400080011ff */
[----:B----4-:R-:W-:Y:S05]  /*7fc0*/  @!P0 NANOSLEEP.SYNCS 0x989680 ;  /* 0x009896800000895d */ /* 0x010fea0003900000 */
[----:B------:R-:W4:Y:S02]  /*7fd0*/  @!P0 SYNCS.PHASECHK.TRANS64 P0, [R0+URZ], R2 ;  /* 0x00000002000085a7 */ /* 0x000f2400080010ff */
[----:B----4-:R-:W-:Y:S05]  /*7fe0*/  @!P0 BRA `(.L_x_144) ;  /* 0xfffffffc00f08947 */ /* 0x010fea000383ffff */
[----:B------:R-:W-:Y:S05]  /*7ff0*/  BRA `(.L_x_145) ;  /* 0xffffffbc00247947 */ /* 0x000fea000383ffff */
.L_x_69:
[----:B------:R-:W-:-:S07]  /*8000*/  MOV R0, UR5 ;  /* 0x0000000500007c02 */ /* 0x000fce0008000f00 */
.L_x_146:
[----:B-1----:R1:W2:Y:S02]  /*8010*/  SYNCS.PHASECHK.TRANS64.TRYWAIT P0, [R0+URZ], R3 ;  /* 0x00000003000075a7 */ /* 0x0022a400080011ff */
[----:B--2---:R-:W-:Y:S05]  /*8020*/  @!P0 NANOSLEEP.SYNCS 0x989680 ;  /* 0x009896800000895d */ /* 0x004fea0003900000 */
[----:B------:R-:W2:Y:S02]  /*8030*/  @!P0 SYNCS.PHASECHK.TRANS64 P0, [R0+URZ], R3 ;  /* 0x00000003000085a7 */ /* 0x000ea400080010ff */
[----:B--2---:R-:W-:Y:S05]  /*8040*/  @!P0 BRA `(.L_x_146) ;  /* 0xfffffffc00f08947 */ /* 0x004fea000383ffff */
[----:B------:R-:W-:Y:S05]  /*8050*/  BRA `(.L_x_147) ;  /* 0xffffffbc00307947 */ /* 0x000fea000383ffff */
.L_x_70:
[----:B------:R-:W-:-:S07]  /*8060*/  MOV R0, UR5 ;  /* 0x0000000500007c02 */ /* 0x000fce0008000f00 */
.L_x_148:
[----:B-1----:R1:W2:Y:S02]  /*8070*/  SYNCS.PHASECHK.TRANS64.TRYWAIT P0, [R0+URZ], R3 ;  /* 0x00000003000075a7 */ /* 0x0022a400080011ff */
[----:B--2---:R-:W-:Y:S05]  /*8080*/  @!P0 NANOSLEEP.SYNCS 0x989680 ;  /* 0x009896800000895d */ /* 0x004fea0003900000 */
[----:B------:R-:W2:Y:S02]  /*8090*/  @!P0 SYNCS.PHASECHK.TRANS64 P0, [R0+URZ], R3 ;  /* 0x00000003000085a7 */ /* 0x000ea400080010ff */
[----:B--2---:R-:W-:Y:S05]  /*80a0*/  @!P0 BRA `(.L_x_148) ;  /* 0xfffffffc00f08947 */ /* 0x004fea000383ffff */
[----:B------:R-:W-:Y:S05]  /*80b0*/  BRA `(.L_x_149) ;  /* 0xffffffbc003c7947 */ /* 0x000fea000383ffff */
.L_x_71:
[----:B-1----:R-:W-:-:S07]  /*80c0*/  MOV R0, UR4 ;  /* 0x0000000400007c02 */ /* 0x002fce0008000f00 */
.L_x_150:
[----:B-1----:R1:W2:Y:S02]  /*80d0*/  SYNCS.PHASECHK.TRANS64.TRYWAIT P0, [R0+URZ], R2 ;  /* 0x00000002000075a7 */ /* 0x0022a400080011ff */
[----:B--2---:R-:W-:Y:S05]  /*80e0*/  @!P0 NANOSLEEP.SYNCS 0x989680 ;  /* 0x009896800000895d */ /* 0x004fea0003900000 */
[----:B------:R-:W2:Y:S02]  /*80f0*/  @!P0 SYNCS.PHASECHK.TRANS64 P0, [R0+URZ], R2 ;  /* 0x00000002000085a7 */ /* 0x000ea400080010ff */
[----:B--2---:R-:W-:Y:S05]  /*8100*/  @!P0 BRA `(.L_x_150) ;  /* 0xfffffffc00f08947 */ /* 0x004fea000383ffff */
[----:B------:R-:W-:Y:S05]  /*8110*/  BRA `(.L_x_151) ;  /* 0xffffffbc00487947 */ /* 0x000fea000383ffff */
.L_x_76:
[----:B---3--:R3:W4:Y:S02]  /*8120*/  SYNCS.PHASECHK.TRANS64.TRYWAIT P0, [R12+URZ+0x90], R0 ;  /* 0x000090000c0075a7 */ /* 0x00872400080011ff */
[----:B----4-:R-:W-:Y:S05]  /*8130*/  @!P0 NANOSLEEP.SYNCS 0x989680 ;  /* 0x009896800000895d */ /* 0x010fea0003900000 */
[----:B------:R-:W4:Y:S02]  /*8140*/  @!P0 SYNCS.PHASECHK.TRANS64 P0, [R12+URZ+0x90], R0 ;  /* 0x000090000c0085a7 */ /* 0x000f2400080010ff */
[----:B----4-:R-:W-:Y:S05]  /*8150*/  @!P0 BRA `(.L_x_76) ;  /* 0xfffffffc00f08947 */ /* 0x010fea000383ffff */
[----:B------:R-:W-:Y:S05]  /*8160*/  BRA `(.L_x_152) ;  /* 0xffffffc000587947 */ /* 0x000fea000383ffff */
.L_x_79:
[----:B-1----:R-:W-:Y:S07]  /*8170*/  MOV R0, UR24 ;  /* 0x0000001800007c02 */ /* 0x002fee0008000f00 */
.L_x_153:
[----:B-1----:R1:W3:Y:S02]  /*8180*/  SYNCS.PHASECHK.TRANS64.TRYWAIT P2, [R0+URZ+0x88], R6 ;  /* 0x00008806000075a7 */ /* 0x0022e400080411ff */
[----:B---3--:R-:W-:Y:S05]  /*8190*/  @!P2 NANOSLEEP.SYNCS 0x989680 ;  /* 0x009896800000a95d */ /* 0x008fea0003900000 */
[----:B------:R-:W3:Y:S02]  /*81a0*/  @!P2 SYNCS.PHASECHK.TRANS64 P2, [R0+URZ+0x88], R6 ;  /* 0x000088060000a5a7 */ /* 0x000ee400080410ff */
[----:B---3--:R-:W-:Y:S05]  /*81b0*/  @!P2 BRA `(.L_x_153) ;  /* 0xfffffffc00f0a947 */ /* 0x008fea000383ffff */
[----:B------:R-:W-:Y:S05]  /*81c0*/  BRA `(.L_x_78) ;  /* 0xffffffc400bc7947 */ /* 0x000fea000383ffff */
.L_x_82:
[----:B------:R-:W-:Y:S07]  /*81d0*/  MOV R0, UR4 ;  /* 0x0000000400007c02 */ /* 0x000fee0008000f00 */
.L_x_154:
[----:B-1----:R1:W3:Y:S02]  /*81e0*/  SYNCS.PHASECHK.TRANS64.TRYWAIT P0, [R0+URZ+0x68], R9 ;  /* 0x00006809000075a7 */ /* 0x0022e400080011ff */
[----:B---3--:R-:W-:Y:S05]  /*81f0*/  @!P0 NANOSLEEP.SYNCS 0x989680 ;  /* 0x009896800000895d */ /* 0x008fea0003900000 */
[----:B------:R-:W3:Y:S02]  /*8200*/  @!P0 SYNCS.PHASECHK.TRANS64 P0, [R0+URZ+0x68], R9 ;  /* 0x00006809000085a7 */ /* 0x000ee400080010ff */
[----:B---3--:R-:W-:Y:S05]  /*8210*/  @!P0 BRA `(.L_x_154) ;  /* 0xfffffffc00f08947 */ /* 0x008fea000383ffff */
[----:B------:R-:W-:Y:S05]  /*8220*/  BRA `(.L_x_155) ;  /* 0xffffffc8001c7947 */ /* 0x000fea000383ffff */
.L_x_83:
[----:B------:R-:W-:Y:S07]  /*8230*/  MOV R6, UR5 ;  /* 0x0000000500067c02 */ /* 0x000fee0008000f00 */
.L_x_156:
[----:B-1----:R1:W3:Y:S02]  /*8240*/  SYNCS.PHASECHK.TRANS64.TRYWAIT P0, [R6+URZ+0x68], R0 ;  /* 0x00006800060075a7 */ /* 0x0022e400080011ff */
[----:B---3--:R-:W-:Y:S05]  /*8250*/  @!P0 NANOSLEEP.SYNCS 0x989680 ;  /* 0x009896800000895d */ /* 0x008fea0003900000 */
[----:B------:R-:W3:Y:S02]  /*8260*/  @!P0 SYNCS.PHASECHK.TRANS64 P0, [R6+URZ+0x68], R0 ;  /* 0x00006800060085a7 */ /* 0x000ee400080010ff */
[----:B---3--:R-:W-:Y:S05]  /*8270*/  @!P0 BRA `(.L_x_156) ;  /* 0xfffffffc00f08947 */ /* 0x008fea000383ffff */
[----:B------:R-:W-:Y:S05]  /*8280*/  BRA `(.L_x_157) ;  /* 0xffffffc800787947 */ /* 0x000fea000383ffff */
.L_x_85:
[----:B------:R-:W-:-:S07]  /*8290*/  MOV R0, UR4 ;  /* 0x0000000400007c02 */ /* 0x000fce0008000f00 */
.L_x_158:
[----:B-1----:R1:W4:Y:S02]  /*82a0*/  SYNCS.PHASECHK.TRANS64.TRYWAIT P0, [R0+URZ], R2 ;  /* 0x00000002000075a7 */ /* 0x00232400080011ff */
[----:B----4-:R-:W-:Y:S05]  /*82b0*/  @!P0 NANOSLEEP.SYNCS 0x989680 ;  /* 0x009896800000895d */ /* 0x010fea0003900000 */
[----:B------:R-:W4:Y:S02]  /*82c0*/  @!P0 SYNCS.PHASECHK.TRANS64 P0, [R0+URZ], R2 ;  /* 0x00000002000085a7 */ /* 0x000f2400080010ff */
[----:B----4-:R-:W-:Y:S05]  /*82d0*/  @!P0 BRA `(.L_x_158) ;  /* 0xfffffffc00f08947 */ /* 0x010fea000383ffff */
[----:B------:R-:W-:Y:S05]  /*82e0*/  BRA `(.L_x_159) ;  /* 0xffffffcc00087947 */ /* 0x000fea000383ffff */
.L_x_86:
[----:B------:R-:W-:-:S07]  /*82f0*/  MOV R0, UR5 ;  /* 0x0000000500007c02 */ /* 0x000fce0008000f00 */
.L_x_160:
[----:B-1----:R1:W4:Y:S02]  /*8300*/  SYNCS.PHASECHK.TRANS64.TRYWAIT P0, [R0+URZ], R2 ;  /* 0x00000002000075a7 */ /* 0x00232400080011ff */
[----:B----4-:R-:W-:Y:S05]  /*8310*/  @!P0 NANOSLEEP.SYNCS 0x989680 ;  /* 0x009896800000895d */ /* 0x010fea0003900000 */
[----:B------:R-:W4:Y:S02]  /*8320*/  @!P0 SYNCS.PHASECHK.TRANS64 P0, [R0+URZ], R2 ;  /* 0x00000002000085a7 */ /* 0x000f2400080010ff */
[----:B----4-:R-:W-:Y:S05]  /*8330*/  @!P0 BRA `(.L_x_160) ;  /* 0xfffffffc00f08947 */ /* 0x010fea000383ffff */
[----:B------:R-:W-:Y:S05]  /*8340*/  BRA `(.L_x_161) ;  /* 0xffffffcc00147947 */ /* 0x000fea000383ffff */
.L_x_88:
[----:B-1----:R1:W2:Y:S02]  /*8350*/  SYNCS.PHASECHK.TRANS64.TRYWAIT P0, [R0+URZ+0x90], R2 ;  /* 0x00009002000075a7 */ /* 0x0022a400080011ff */
[----:B--2---:R-:W-:Y:S05]  /*8360*/  @!P0 NANOSLEEP.SYNCS 0x989680 ;  /* 0x009896800000895d */ /* 0x004fea0003900000 */
[----:B------:R-:W2:Y:S02]  /*8370*/  @!P0 SYNCS.PHASECHK.TRANS64 P0, [R0+URZ+0x90], R2 ;  /* 0x00009002000085a7 */ /* 0x000ea400080010ff */
[----:B--2---:R-:W-:Y:S05]  /*8380*/  @!P0 BRA `(.L_x_88) ;  /* 0xfffffffc00f08947 */ /* 0x004fea000383ffff */
[----:B------:R-:W-:Y:S05]  /*8390*/  BRA `(.L_x_162) ;  /* 0xffffffd000047947 */ /* 0x000fea000383ffff */
.L_x_98:
[----:B-1----:R1:W3:Y:S02]  /*83a0*/  SYNCS.PHASECHK.TRANS64.TRYWAIT P1, [R2+URZ+0x50], R0 ;  /* 0x00005000020075a7 */ /* 0x0022e400080211ff */
[----:B---3--:R-:W-:Y:S05]  /*83b0*/  @!P1 NANOSLEEP.SYNCS 0x989680 ;  /* 0x009896800000995d */ /* 0x008fea0003900000 */
[----:B------:R-:W3:Y:S02]  /*83c0*/  @!P1 SYNCS.PHASECHK.TRANS64 P1, [R2+URZ+0x50], R0 ;  /* 0x00005000020095a7 */ /* 0x000ee400080210ff */
[----:B---3--:R-:W-:Y:S05]  /*83d0*/  @!P1 BRA `(.L_x_98) ;  /* 0xfffffffc00f09947 */ /* 0x008fea000383ffff */
[----:B------:R-:W-:Y:S05]  /*83e0*/  BRA `(.L_x_97) ;  /* 0xffffffdc00847947 */ /* 0x000fea000383ffff */
.L_x_100:
[----:B--2---:R2:W3:Y:S02]  /*83f0*/  SYNCS.PHASECHK.TRANS64.TRYWAIT P0, [R71+URZ+0xb0], R3 ;  /* 0x0000b003470075a7 */ /* 0x0044e400080011ff */
[----:B---3--:R-:W-:Y:S05]  /*8400*/  @!P0 NANOSLEEP.SYNCS 0x989680 ;  /* 0x009896800000895d */ /* 0x008fea0003900000 */
[----:B------:R-:W3:Y:S02]  /*8410*/  @!P0 SYNCS.PHASECHK.TRANS64 P0, [R71+URZ+0xb0], R3 ;  /* 0x0000b003470085a7 */ /* 0x000ee400080010ff */
[----:B---3--:R-:W-:Y:S05]  /*8420*/  @!P0 BRA `(.L_x_100) ;  /* 0xfffffffc00f08947 */ /* 0x008fea000383ffff */
[----:B------:R-:W-:Y:S05]  /*8430*/  BRA `(.L_x_99) ;  /* 0xffffffdc00fc7947 */ /* 0x000fea000383ffff */
.L_x_111:
[----:B-1----:R1:W2:Y:S02]  /*8440*/  SYNCS.PHASECHK.TRANS64.TRYWAIT P0, [R2+URZ+0x50], R74 ;  /* 0x0000504a020075a7 */ /* 0x0022a400080011ff */
[----:B--2---:R-:W-:Y:S05]  /*8450*/  @!P0 NANOSLEEP.SYNCS 0x989680 ;  /* 0x009896800000895d */ /* 0x004fea0003900000 */
[----:B------:R-:W2:Y:S02]  /*8460*/  @!P0 SYNCS.PHASECHK.TRANS64 P0, [R2+URZ+0x50], R74 ;  /* 0x0000504a020085a7 */ /* 0x000ea400080010ff */
[----:B--2---:R-:W-:Y:S05]  /*8470*/  @!P0 BRA `(.L_x_111) ;  /* 0xfffffffc00f08947 */ /* 0x004fea000383ffff */
[----:B------:R-:W-:Y:S05]  /*8480*/  BRA `(.L_x_110) ;  /* 0xffffffe800487947 */ /* 0x000fea000383ffff */
        .weak           $__internal_0_$__cuda_sm10x_tcgen05_guardrail_trap_col_being_dealloced_not_returned_by_alloc
        .type           $__internal_0_$__cuda_sm10x_tcgen05_guardrail_trap_col_being_dealloced_not_returned_by_alloc,@function
        .size           $__internal_0_$__cuda_sm10x_tcgen05_guardrail_trap_col_being_dealloced_not_returned_by_alloc,($__internal_1_$__cuda_sm10x_tcgen05_guardrail_trap_phase_invalid_during_alloc - $__internal_0_$__cuda_sm10x_tcgen05_guardrail_trap_col_being_dealloced_not_returned_by_alloc)
$__internal_0_$__cuda_sm10x_tcgen05_guardrail_trap_col_being_dealloced_not_returned_by_alloc:
[----:B------:R-:W-:Y:S05]  /*8490*/  BPT.TRAP 0x1 ;  /* 0x000000040000795c */ /* 0x000fea0000300000 */
[----:B------:R-:W-:-:S04]  /*84a0*/  HFMA2 R3, -RZ, RZ, 0, 0 ;  /* 0x00000000ff037431 */ /* 0x000fc800000001ff */
[----:B------:R-:W-:Y:S05]  /*84b0*/  RET.REL.NODEC R2 `(_ZN7cutlass13device_kernelINS_4gemm6kernel13GemmUniversalIN4cute5tupleIJiiiiEEENS1_10collective13CollectiveMmaINS1_35MainloopSm100TmaUmmaWarpSpecializedILi5ELi2ELi4ENS5_IJNS4_1CILi2EEESB_NSA_ILi1EEEEEEEENS5_IJNSA_ILi64EEESF_NSA_ILi32EEEEEENS_10tfloat32_tENS5_IJlSC_lEEESI_SJ_NS4_8TiledMMAINS4_8MMA_AtomIJNS4_17SM100_MMA_TF32_SSISI_SI_fLi64ELi64ELNS4_4UMMA5MajorE0ELSO_0ELNSN_7ScaleInE0ELSP_0EEEEEENS4_6LayoutINS5_IJSC_SC_SC_EEENS5_IJNSA_ILi0EEESU_SU_EEEEENS5_IJNS4_10UnderscoreESX_SX_EEEEENS4_23SM90_TMA_LOAD_MULTICASTENS4_14ComposedLayoutINS4_7SwizzleILi3ELi4ELi3EEENS4_18smem_ptr_flag_bitsILi32EEENSS_INS5_IJNSA_ILi8EEESG_EEENS5_IJSG_SC_EEEEEEEvNS4_8identityES10_S1A_vS1B_EENS_8epilogue10collective18CollectiveEpilogueINS1D_23Sm100TmaWarpSpecializedILi3ELi2ELi16ELb1ELb0EEEJSH_NS5_IJNSS_ISF_SC_EENSS_ISG_SC_EEEEESI_SJ_SI_SJ_NS1D_6fusion15FusionCallbacksIS1H_NS1L_17LinearCombinationISI_fSI_fLNS_15FloatRoundStyleE2EEESH_S1K_JEEENS4_5SM1004TMEM4LOAD26SM100_TMEM_LOAD_16dp128b8xENS4_13SM90_TMA_LOADES1A_NS4_17SM75_U32x4_LDSM_NENS4_14SM90_TMA_STOREES1A_NS4_17SM90_U32x4_STSM_NENS4_39AutoVectorizingCopyWithAssumedAlignmentILi128EEEEEEvvEEEEvNT_6ParamsE) ;  /* 0xffffff7802d07950 */ /* 0x000fea0003c3ffff */
        .weak           $__internal_1_$__cuda_sm10x_tcgen05_guardrail_trap_phase_invalid_during_alloc
        .type           $__internal_1_$__cuda_sm10x_tcgen05_guardrail_trap_phase_invalid_during_alloc,@function
        .size           $__internal_1_$__cuda_sm10x_tcgen05_guardrail_trap_phase_invalid_during_alloc,($__internal_2_$__cuda_sm10x_tcgen05_guardrail_trap_unallocated_columns_being_dealloced - $__internal_1_$__cuda_sm10x_tcgen05_guardrail_trap_phase_invalid_during_alloc)
$__internal_1_$__cuda_sm10x_tcgen05_guardrail_trap_phase_invalid_during_alloc:
[----:B------:R-:W-:Y:S05]  /*84c0*/  BPT.TRAP 0x1 ;  /* 0x000000040000795c */ /* 0x000fea0000300000 */
[----:B------:R-:W-:-:S04]  /*84d0*/  MOV R5, 0x0 ;  /* 0x0000000000057802 */ /* 0x000fc80000000f00 */
[----:B------:R-:W-:Y:S05]  /*84e0*/  RET.REL.NODEC R4 `(_ZN7cutlass13device_kernelINS_4gemm6kernel13GemmUniversalIN4cute5tupleIJiiiiEEENS1_10collective13CollectiveMmaINS1_35MainloopSm100TmaUmmaWarpSpecializedILi5ELi2ELi4ENS5_IJNS4_1CILi2EEESB_NSA_ILi1EEEEEEEENS5_IJNSA_ILi64EEESF_NSA_ILi32EEEEEENS_10tfloat32_tENS5_IJlSC_lEEESI_SJ_NS4_8TiledMMAINS4_8MMA_AtomIJNS4_17SM100_MMA_TF32_SSISI_SI_fLi64ELi64ELNS4_4UMMA5MajorE0ELSO_0ELNSN_7ScaleInE0ELSP_0EEEEEENS4_6LayoutINS5_IJSC_SC_SC_EEENS5_IJNSA_ILi0EEESU_SU_EEEEENS5_IJNS4_10UnderscoreESX_SX_EEEEENS4_23SM90_TMA_LOAD_MULTICASTENS4_14ComposedLayoutINS4_7SwizzleILi3ELi4ELi3EEENS4_18smem_ptr_flag_bitsILi32EEENSS_INS5_IJNSA_ILi8EEESG_EEENS5_IJSG_SC_EEEEEEEvNS4_8identityES10_S1A_vS1B_EENS_8epilogue10collective18CollectiveEpilogueINS1D_23Sm100TmaWarpSpecializedILi3ELi2ELi16ELb1ELb0EEEJSH_NS5_IJNSS_ISF_SC_EENSS_ISG_SC_EEEEESI_SJ_SI_SJ_NS1D_6fusion15FusionCallbacksIS1H_NS1L_17LinearCombinationISI_fSI_fLNS_15FloatRoundStyleE2EEESH_S1K_JEEENS4_5SM1004TMEM4LOAD26SM100_TMEM_LOAD_16dp128b8xENS4_13SM90_TMA_LOADES1A_NS4_17SM75_U32x4_LDSM_NENS4_14SM90_TMA_STOREES1A_NS4_17SM90_U32x4_STSM_NENS4_39AutoVectorizingCopyWithAssumedAlignmentILi128EEEEEEvvEEEEvNT_6ParamsE) ;  /* 0xffffff7804c47950 */ /* 0x000fea0003c3ffff */
        .weak           $__internal_2_$__cuda_sm10x_tcgen05_guardrail_trap_unallocated_columns_being_dealloced
        .type           $__internal_2_$__cuda_sm10x_tcgen05_guardrail_trap_unallocated_columns_being_dealloced,@function
        .size           $__internal_2_$__cuda_sm10x_tcgen05_guardrail_trap_unallocated_columns_being_dealloced,(.L_x_164 - $__internal_2_$__cuda_sm10x_tcgen05_guardrail_trap_unallocated_columns_being_dealloced)
$__internal_2_$__cuda_sm10x_tcgen05_guardrail_trap_unallocated_columns_being_dealloced:
[----:B------:R-:W-:Y:S05]  /*84f0*/  BPT.TRAP 0x1 ;  /* 0x000000040000795c */ /* 0x000fea0000300000 */
[----:B------:R-:W-:-:S04]  /*8500*/  HFMA2 R3, -RZ, RZ, 0, 0 ;  /* 0x00000000ff037431 */ /* 0x000fc800000001ff */
[----:B------:R-:W-:Y:S05]  /*8510*/  RET.REL.NODEC R2 `(_ZN7cutlass13device_kernelINS_4gemm6kernel13GemmUniversalIN4cute5tupleIJiiiiEEENS1_10collective13CollectiveMmaINS1_35MainloopSm100TmaUmmaWarpSpecializedILi5ELi2ELi4ENS5_IJNS4_1CILi2EEESB_NSA_ILi1EEEEEEEENS5_IJNSA_ILi64EEESF_NSA_ILi32EEEEEENS_10tfloat32_tENS5_IJlSC_lEEESI_SJ_NS4_8TiledMMAINS4_8MMA_AtomIJNS4_17SM100_MMA_TF32_SSISI_SI_fLi64ELi64ELNS4_4UMMA5MajorE0ELSO_0ELNSN_7ScaleInE0ELSP_0EEEEEENS4_6LayoutINS5_IJSC_SC_SC_EEENS5_IJNSA_ILi0EEESU_SU_EEEEENS5_IJNS4_10UnderscoreESX_SX_EEEEENS4_23SM90_TMA_LOAD_MULTICASTENS4_14ComposedLayoutINS4_7SwizzleILi3ELi4ELi3EEENS4_18smem_ptr_flag_bitsILi32EEENSS_INS5_IJNSA_ILi8EEESG_EEENS5_IJSG_SC_EEEEEEEvNS4_8identityES10_S1A_vS1B_EENS_8epilogue10collective18CollectiveEpilogueINS1D_23Sm100TmaWarpSpecializedILi3ELi2ELi16ELb1ELb0EEEJSH_NS5_IJNSS_ISF_SC_EENSS_ISG_SC_EEEEESI_SJ_SI_SJ_NS1D_6fusion15FusionCallbacksIS1H_NS1L_17LinearCombinationISI_fSI_fLNS_15FloatRoundStyleE2EEESH_S1K_JEEENS4_5SM1004TMEM4LOAD26SM100_TMEM_LOAD_16dp128b8xENS4_13SM90_TMA_LOADES1A_NS4_17SM75_U32x4_LDSM_NENS4_14SM90_TMA_STOREES1A_NS4_17SM90_U32x4_STSM_NENS4_39AutoVectorizingCopyWithAssumedAlignmentILi128EEEEEEvvEEEEvNT_6ParamsE) ;  /* 0xffffff7802b87950 */ /* 0x000fea0003c3ffff */
.L_x_163:
[----:B------:R-:W-:-:S00]  /*8520*/  BRA `(.L_x_163) ;  /* 0xfffffffc00fc7947 */ /* 0x000fc0000383ffff */
[----:B------:R-:W-:-:S00]  /*8530*/  NOP ;  /* 0x0000000000007918 */ /* 0x000fc00000000000 */
        /* <DEDUP_REMOVED lines=12> */
.L_x_164:


//--------------------- .nv.global.init           --------------------------
	.section	.nv.global.init,"aw",@progbits
.nv.global.init:
	.type		$str$27,@object
	.size		$str$27,($str$28 - $str$27)
$str$27:
        /*0000*/ 	.byte	0x28, 0x61, 0x64, 0x64, 0x72, 0x65, 0x73, 0x73, 0x20, 0x26, 0x20, 0x6d, 0x61, 0x73, 0x6b, 0x29
        /*0010*/ 	.byte	0x20, 0x3d, 0x3d, 0x20, 0x30, 0x00
	.type		$str$28,@object
	.size		$str$28,($str$26 - $str$28)
$str$28:
        /*0016*/ 	.byte	0x2f, 0x74, 0x6d, 0x70, 0x2f, 0x63, 0x75, 0x74, 0x6c, 0x61, 0x73, 0x73, 0x5f, 0x73, 0x77, 0x65
        /*0026*/ 	.byte	0x65, 0x70, 0x5f, 0x73, 0x72, 0x63, 0x2f, 0x69, 0x6e, 0x63, 0x6c, 0x75, 0x64, 0x65, 0x2f, 0x63
        /*0036*/ 	.byte	0x75, 0x74, 0x65, 0x2f, 0x70, 0x6f, 0x69, 0x6e, 0x74, 0x65, 0x72, 0x5f, 0x66, 0x6c, 0x61, 0x67
        /*0046*/ 	.byte	0x67, 0x65, 0x64, 0x2e, 0x68, 0x70, 0x70, 0x00
	.type		$str$26,@object
	.size		$str$26,($str$25 - $str$26)
$str$26:
        /*004e*/ 	.byte	0x2f, 0x74, 0x6d, 0x70, 0x2f, 0x63, 0x75, 0x74, 0x6c, 0x61, 0x73, 0x73, 0x5f, 0x73, 0x77, 0x65
        /*005e*/ 	.byte	0x65, 0x70, 0x5f, 0x73, 0x72, 0x63, 0x2f, 0x69, 0x6e, 0x63, 0x6c, 0x75, 0x64, 0x65, 0x2f, 0x63
        /*006e*/ 	.byte	0x75, 0x74, 0x65, 0x2f, 0x61, 0x74, 0x6f, 0x6d, 0x2f, 0x63, 0x6f, 0x70, 0x79, 0x5f, 0x74, 0x72
        /*007e*/ 	.byte	0x61, 0x69, 0x74, 0x73, 0x5f, 0x73, 0x6d, 0x31, 0x30, 0x30, 0x2e, 0x68, 0x70, 0x70, 0x00
	.type		$str$25,@object
	.size		$str$25,(__unnamed_1 - $str$25)
$str$25:
        /*008d*/ 	.byte	0x28, 0x28, 0x75, 0x69, 0x6e, 0x74, 0x33, 0x32, 0x5f, 0x74, 0x28, 0x74, 0x68, 0x72, 0x65, 0x61
        /*009d*/ 	.byte	0x64, 0x49, 0x64, 0x78, 0x2e, 0x78, 0x29, 0x20, 0x2f, 0x20, 0x33, 0x32, 0x29, 0x20, 0x25, 0x20
        /*00ad*/ 	.byte	0x34, 0x29, 0x20, 0x3d, 0x3d, 0x20, 0x28, 0x28, 0x28, 0x74, 0x6d, 0x65, 0x6d, 0x5f, 0x61, 0x64
        /*00bd*/ 	.byte	0x64, 0x72, 0x20, 0x3e, 0x3e, 0x20, 0x31, 0x36, 0x29, 0x20, 0x2f, 0x20, 0x33, 0x32, 0x29, 0x20
        /*00cd*/ 	.byte	0x25, 0x20, 0x34, 0x29, 0x00
	.type		__unnamed_1,@object
	.size		__unnamed_1,(__unnamed_2 - __unnamed_1)
__unnamed_1:
        /*00d2*/ 	.byte	0x61, 0x75, 0x74, 0x6f, 0x20, 0x63, 0x75, 0x74, 0x65, 0x3a, 0x3a, 0x61, 0x73, 0x5f, 0x70, 0x6f
        /* <DEDUP_REMOVED lines=24> */
        /*0262*/ 	.byte	0x30, 0x34, 0x38, 0x3e, 0x3e, 0x3e, 0x3e, 0x5d, 0x00
	.type		__unnamed_2,@object
	.size		__unnamed_2,(.L_2 - __unnamed_2)
__unnamed_2:
        /* <DEDUP_REMOVED lines=45> */
        /*053b*/ 	.byte	0x3e, 0x3e, 0x3e, 0x5d, 0x00
.L_2:


//--------------------- .nv.shared._ZN7cutlass13device_kernelINS_4gemm6kernel13GemmUniversalIN4cute5tupleIJiiiiEEENS1_10collective13CollectiveMmaINS1_35MainloopSm100TmaUmmaWarpSpecializedILi5ELi2ELi4ENS5_IJNS4_1CILi2EEESB_NSA_ILi1EEEEEEEENS5_IJNSA_ILi64EEESF_NSA_ILi32EEEEEENS_10tfloat32_tENS5_IJlSC_lEEESI_SJ_NS4_8TiledMMAINS4_8MMA_AtomIJNS4_17SM100_MMA_TF32_SSISI_SI_fLi64ELi64ELNS4_4UMMA5MajorE0ELSO_0ELNSN_7ScaleInE0ELSP_0EEEEEENS4_6LayoutINS5_IJSC_SC_SC_EEENS5_IJNSA_ILi0EEESU_SU_EEEEENS5_IJNS4_10UnderscoreESX_SX_EEEEENS4_23SM90_TMA_LOAD_MULTICASTENS4_14ComposedLayoutINS4_7SwizzleILi3ELi4ELi3EEENS4_18smem_ptr_flag_bitsILi32EEENSS_INS5_IJNSA_ILi8EEESG_EEENS5_IJSG_SC_EEEEEEEvNS4_8identityES10_S1A_vS1B_EENS_8epilogue10collective18CollectiveEpilogueINS1D_23Sm100TmaWarpSpecializedILi3ELi2ELi16ELb1ELb0EEEJSH_NS5_IJNSS_ISF_SC_EENSS_ISG_SC_EEEEESI_SJ_SI_SJ_NS1D_6fusion15FusionCallbacksIS1H_NS1L_17LinearCombinationISI_fSI_fLNS_15FloatRoundStyleE2EEESH_S1K_JEEENS4_5SM1004TMEM4LOAD26SM100_TMEM_LOAD_16dp128b8xENS4_13SM90_TMA_LOADES1A_NS4_17SM75_U32x4_LDSM_NENS4_14SM90_TMA_STOREES1A_NS4_17SM90_U32x4_STSM_NENS4_39AutoVectorizingCopyWithAssumedAlignmentILi128EEEEEEvvEEEEvNT_6ParamsE --------------------------
	.section	.nv.shared._ZN7cutlass13device_kernelINS_4gemm6kernel13GemmUniversalIN4cute5tupleIJiiiiEEENS1_10collective13CollectiveMmaINS1_35MainloopSm100TmaUmmaWarpSpecializedILi5ELi2ELi4ENS5_IJNS4_1CILi2EEESB_NSA_ILi1EEEEEEEENS5_IJNSA_ILi64EEESF_NSA_ILi32EEEEEENS_10tfloat32_tENS5_IJlSC_lEEESI_SJ_NS4_8TiledMMAINS4_8MMA_AtomIJNS4_17SM100_MMA_TF32_SSISI_SI_fLi64ELi64ELNS4_4UMMA5MajorE0ELSO_0ELNSN_7ScaleInE0ELSP_0EEEEEENS4_6LayoutINS5_IJSC_SC_SC_EEENS5_IJNSA_ILi0EEESU_SU_EEEEENS5_IJNS4_10UnderscoreESX_SX_EEEEENS4_23SM90_TMA_LOAD_MULTICASTENS4_14ComposedLayoutINS4_7SwizzleILi3ELi4ELi3EEENS4_18smem_ptr_flag_bitsILi32EEENSS_INS5_IJNSA_ILi8EEESG_EEENS5_IJSG_SC_EEEEEEEvNS4_8identityES10_S1A_vS1B_EENS_8epilogue10collective18CollectiveEpilogueINS1D_23Sm100TmaWarpSpecializedILi3ELi2ELi16ELb1ELb0EEEJSH_NS5_IJNSS_ISF_SC_EENSS_ISG_SC_EEEEESI_SJ_SI_SJ_NS1D_6fusion15FusionCallbacksIS1H_NS1L_17LinearCombinationISI_fSI_fLNS_15FloatRoundStyleE2EEESH_S1K_JEEENS4_5SM1004TMEM4LOAD26SM100_TMEM_LOAD_16dp128b8xENS4_13SM90_TMA_LOADES1A_NS4_17SM75_U32x4_LDSM_NENS4_14SM90_TMA_STOREES1A_NS4_17SM90_U32x4_STSM_NENS4_39AutoVectorizingCopyWithAssumedAlignmentILi128EEEEEEvvEEEEvNT_6ParamsE,"aw",@nobits
	.sectionflags	@""
	.align	16
	.zero		1024


//--------------------- .nv.shared.reserved.0     --------------------------
	.section	.nv.shared.reserved.0,"aw",@nobits
	.weak		__nv_reservedSMEM_offset_0_alias
	.size		__nv_reservedSMEM_offset_0_alias, 0, 64
	.other		__nv_reservedSMEM_offset_0_alias,@"STO_CUDA_RESERVED_SHARED STV_DEFAULT"
__nv_reservedSMEM_offset_0_alias:
	.zero		0
.nv.shared.reserved.0:
	.zero		64
	.weak		__nv_reservedSMEM_tcgen05_partition
	.type		__nv_reservedSMEM_tcgen05_partition,@object
	.size		__nv_reservedSMEM_tcgen05_partition,(.L_0 - __nv_reservedSMEM_tcgen05_partition)
__nv_reservedSMEM_tcgen05_partition:
	.zero		32
.L_0:


//--------------------- .nv.global                --------------------------
	.section	.nv.global,"aw",@nobits
.nv.global:
	.type		_ZN40_INTERNAL_569e15a5_4_k_cu_66c07ffd_104804cute1_E,@object
	.size		_ZN40_INTERNAL_569e15a5_4_k_cu_66c07ffd_104804cute1_E,(_ZN40_INTERNAL_569e15a5_4_k_cu_66c07ffd_104804cuda3std3__45__cpo6cbeginE - _ZN40_INTERNAL_569e15a5_4_k_cu_66c07ffd_104804cute1_E)
_ZN40_INTERNAL_569e15a5_4_k_cu_66c07ffd_104804cute1_E:
	.zero		1
	.type		_ZN40_INTERNAL_569e15a5_4_k_cu_66c07ffd_104804cuda3std3__45__cpo6cbeginE,@object
	.size		_ZN40_INTERNAL_569e15a5_4_k_cu_66c07ffd_104804cuda3std3__45__cpo6cbeginE,(_ZN40_INTERNAL_569e15a5_4_k_cu_66c07ffd_104804cuda3std3__48in_placeE - _ZN40_INTERNAL_569e15a5_4_k_cu_66c07ffd_104804cuda3std3__45__cpo6cbeginE)
_ZN40_INTERNAL_569e15a5_4_k_cu_66c07ffd_104804cuda3std3__45__cpo6cbeginE:
	.zero		1
	.type		_ZN40_INTERNAL_569e15a5_4_k_cu_66c07ffd_104804cuda3std3__48in_placeE,@object
	.size		_ZN40_INTERNAL_569e15a5_4_k_cu_66c07ffd_104804cuda3std3__48in_placeE,(_ZN40_INTERNAL_569e15a5_4_k_cu_66c07ffd_104804cuda3std6ranges3__45__cpo9iter_moveE - _ZN40_INTERNAL_569e15a5_4_k_cu_66c07ffd_104804cuda3std3__48in_placeE)
_ZN40_INTERNAL_569e15a5_4_k_cu_66c07ffd_104804cuda3std3__48in_placeE:
	.zero		1
	.type		_ZN40_INTERNAL_569e15a5_4_k_cu_66c07ffd_104804cuda3std6ranges3__45__cpo9iter_moveE,@object
	.size		_ZN40_INTERNAL_569e15a5_4_k_cu_66c07ffd_104804cuda3std6ranges3__45__cpo9iter_moveE,(_ZN40_INTERNAL_569e15a5_4_k_cu_66c07ffd_104804cuda3std3__45__cpo5beginE - _ZN40_INTERNAL_569e15a5_4_k_cu_66c07ffd_104804cuda3std6ranges3__45__cpo9iter_moveE)
_ZN40_INTERNAL_569e15a5_4_k_cu_66c07ffd_104804cuda3std6ranges3__45__cpo9iter_moveE:
	.zero		1
	.type		_ZN40_INTERNAL_569e15a5_4_k_cu_66c07ffd_104804cuda3std3__45__cpo5beginE,@object
	.size		_ZN40_INTERNAL_569e15a5_4_k_cu_66c07ffd_104804cuda3std3__45__cpo5beginE,(_ZN40_INTERNAL_569e15a5_4_k_cu_66c07ffd_104804cuda3std3__442_GLOBAL__N__569e15a5_4_k_cu_66c07ffd_104806ignoreE - _ZN40_INTERNAL_569e15a5_4_k_cu_66c07ffd_104804cuda3std3__45__cpo5beginE)
_ZN40_INTERNAL_569e15a5_4_k_cu_66c07ffd_104804cuda3std3__45__cpo5beginE:
	.zero		1
	.type		_ZN40_INTERNAL_569e15a5_4_k_cu_66c07ffd_104804cuda3std3__442_GLOBAL__N__569e15a5_4_k_cu_66c07ffd_104806ignoreE,@object
	.size		_ZN40_INTERNAL_569e15a5_4_k_cu_66c07ffd_104804cuda3std3__442_GLOBAL__N__569e15a5_4_k_cu_66c07ffd_104806ignoreE,(_ZN40_INTERNAL_569e15a5_4_k_cu_66c07ffd_104804cute7productE - _ZN40_INTERNAL_569e15a5_4_k_cu_66c07ffd_104804cuda3std3__442_GLOBAL__N__569e15a5_4_k_cu_66c07ffd_104806ignoreE)
_ZN40_INTERNAL_569e15a5_4_k_cu_66c07ffd_104804cuda3std3__442_GLOBAL__N__569e15a5_4_k_cu_66c07ffd_104806ignoreE:
	.zero		1
	.type		_ZN40_INTERNAL_569e15a5_4_k_cu_66c07ffd_104804cute7productE,@object
	.size		_ZN40_INTERNAL_569e15a5_4_k_cu_66c07ffd_104804cute7productE,(_ZN40_INTERNAL_569e15a5_4_k_cu_66c07ffd_104804cuda3std3__45__cpo3endE - _ZN40_INTERNAL_569e15a5_4_k_cu_66c07ffd_104804cute7productE)
_ZN40_INTERNAL_569e15a5_4_k_cu_66c07ffd_104804cute7productE:
	.zero		1
	.type		_ZN40_INTERNAL_569e15a5_4_k_cu_66c07ffd_104804cuda3std3__45__cpo3endE,@object
	.size		_ZN40_INTERNAL_569e15a5_4_k_cu_66c07ffd_104804cuda3std3__45__cpo3endE,(_ZN40_INTERNAL_569e15a5_4_k_cu_66c07ffd_104804cuda3std3__419piecewise_constructE - _ZN40_INTERNAL_569e15a5_4_k_cu_66c07ffd_104804cuda3std3__45__cpo3endE)
_ZN40_INTERNAL_569e15a5_4_k_cu_66c07ffd_104804cuda3std3__45__cpo3endE:
	.zero		1
	.type		_ZN40_INTERNAL_569e15a5_4_k_cu_66c07ffd_104804cuda3std3__419piecewise_constructE,@object
	.size		_ZN40_INTERNAL_569e15a5_4_k_cu_66c07ffd_104804cuda3std3__419piecewise_constructE,(_ZN40_INTERNAL_569e15a5_4_k_cu_66c07ffd_104804cuda3std3__45__cpo4cendE - _ZN40_INTERNAL_569e15a5_4_k_cu_66c07ffd_104804cuda3std3__419piecewise_constructE)
_ZN40_INTERNAL_569e15a5_4_k_cu_66c07ffd_104804cuda3std3__419piecewise_constructE:
	.zero		1
	.type		_ZN40_INTERNAL_569e15a5_4_k_cu_66c07ffd_104804cuda3std3__45__cpo4cendE,@object
	.size		_ZN40_INTERNAL_569e15a5_4_k_cu_66c07ffd_104804cuda3std3__45__cpo4cendE,(_ZN40_INTERNAL_569e15a5_4_k_cu_66c07ffd_104804cuda3std6ranges3__45__cpo4swapE - _ZN40_INTERNAL_569e15a5_4_k_cu_66c07ffd_104804cuda3std3__45__cpo4cendE)
_ZN40_INTERNAL_569e15a5_4_k_cu_66c07ffd_104804cuda3std3__45__cpo4cendE:
	.zero		1
	.type		_ZN40_INTERNAL_569e15a5_4_k_cu_66c07ffd_104804cuda3std6ranges3__45__cpo4swapE,@object
	.size		_ZN40_INTERNAL_569e15a5_4_k_cu_66c07ffd_104804cuda3std6ranges3__45__cpo4swapE,(.L_10 - _ZN40_INTERNAL_569e15a5_4_k_cu_66c07ffd_104804cuda3std6ranges3__45__cpo4swapE)
_ZN40_INTERNAL_569e15a5_4_k_cu_66c07ffd_104804cuda3std6ranges3__45__cpo4swapE:
	.zero		1
.L_10:


//--------------------- .nv.constant0._ZN7cutlass13device_kernelINS_4gemm6kernel13GemmUniversalIN4cute5tupleIJiiiiEEENS1_10collective13CollectiveMmaINS1_35MainloopSm100TmaUmmaWarpSpecializedILi5ELi2ELi4ENS5_IJNS4_1CILi2EEESB_NSA_ILi1EEEEEEEENS5_IJNSA_ILi64EEESF_NSA_ILi32EEEEEENS_10tfloat32_tENS5_IJlSC_lEEESI_SJ_NS4_8TiledMMAINS4_8MMA_AtomIJNS4_17SM100_MMA_TF32_SSISI_SI_fLi64ELi64ELNS4_4UMMA5MajorE0ELSO_0ELNSN_7ScaleInE0ELSP_0EEEEEENS4_6LayoutINS5_IJSC_SC_SC_EEENS5_IJNSA_ILi0EEESU_SU_EEEEENS5_IJNS4_10UnderscoreESX_SX_EEEEENS4_23SM90_TMA_LOAD_MULTICASTENS4_14ComposedLayoutINS4_7SwizzleILi3ELi4ELi3EEENS4_18smem_ptr_flag_bitsILi32EEENSS_INS5_IJNSA_ILi8EEESG_EEENS5_IJSG_SC_EEEEEEEvNS4_8identityES10_S1A_vS1B_EENS_8epilogue10collective18CollectiveEpilogueINS1D_23Sm100TmaWarpSpecializedILi3ELi2ELi16ELb1ELb0EEEJSH_NS5_IJNSS_ISF_SC_EENSS_ISG_SC_EEEEESI_SJ_SI_SJ_NS1D_6fusion15FusionCallbacksIS1H_NS1L_17LinearCombinationISI_fSI_fLNS_15FloatRoundStyleE2EEESH_S1K_JEEENS4_5SM1004TMEM4LOAD26SM100_TMEM_LOAD_16dp128b8xENS4_13SM90_TMA_LOADES1A_NS4_17SM75_U32x4_LDSM_NENS4_14SM90_TMA_STOREES1A_NS4_17SM90_U32x4_STSM_NENS4_39AutoVectorizingCopyWithAssumedAlignmentILi128EEEEEEvvEEEEvNT_6ParamsE --------------------------
	.section	.nv.constant0._ZN7cutlass13device_kernelINS_4gemm6kernel13GemmUniversalIN4cute5tupleIJiiiiEEENS1_10collective13CollectiveMmaINS1_35MainloopSm100TmaUmmaWarpSpecializedILi5ELi2ELi4ENS5_IJNS4_1CILi2EEESB_NSA_ILi1EEEEEEEENS5_IJNSA_ILi64EEESF_NSA_ILi32EEEEEENS_10tfloat32_tENS5_IJlSC_lEEESI_SJ_NS4_8TiledMMAINS4_8MMA_AtomIJNS4_17SM100_MMA_TF32_SSISI_SI_fLi64ELi64ELNS4_4UMMA5MajorE0ELSO_0ELNSN_7ScaleInE0ELSP_0EEEEEENS4_6LayoutINS5_IJSC_SC_SC_EEENS5_IJNSA_ILi0EEESU_SU_EEEEENS5_IJNS4_10UnderscoreESX_SX_EEEEENS4_23SM90_TMA_LOAD_MULTICASTENS4_14ComposedLayoutINS4_7SwizzleILi3ELi4ELi3EEENS4_18smem_ptr_flag_bitsILi32EEENSS_INS5_IJNSA_ILi8EEESG_EEENS5_IJSG_SC_EEEEEEEvNS4_8identityES10_S1A_vS1B_EENS_8epilogue10collective18CollectiveEpilogueINS1D_23Sm100TmaWarpSpecializedILi3ELi2ELi16ELb1ELb0EEEJSH_NS5_IJNSS_ISF_SC_EENSS_ISG_SC_EEEEESI_SJ_SI_SJ_NS1D_6fusion15FusionCallbacksIS1H_NS1L_17LinearCombinationISI_fSI_fLNS_15FloatRoundStyleE2EEESH_S1K_JEEENS4_5SM1004TMEM4LOAD26SM100_TMEM_LOAD_16dp128b8xENS4_13SM90_TMA_LOADES1A_NS4_17SM75_U32x4_LDSM_NENS4_14SM90_TMA_STOREES1A_NS4_17SM90_U32x4_STSM_NENS4_39AutoVectorizingCopyWithAssumedAlignmentILi128EEEEEEvvEEEEvNT_6ParamsE,"a",@progbits
	.sectionflags	@""
	.align	4
.nv.constant0._ZN7cutlass13device_kernelINS_4gemm6kernel13GemmUniversalIN4cute5tupleIJiiiiEEENS1_10collective13CollectiveMmaINS1_35MainloopSm100TmaUmmaWarpSpecializedILi5ELi2ELi4ENS5_IJNS4_1CILi2EEESB_NSA_ILi1EEEEEEEENS5_IJNSA_ILi64EEESF_NSA_ILi32EEEEEENS_10tfloat32_tENS5_IJlSC_lEEESI_SJ_NS4_8TiledMMAINS4_8MMA_AtomIJNS4_17SM100_MMA_TF32_SSISI_SI_fLi64ELi64ELNS4_4UMMA5MajorE0ELSO_0ELNSN_7ScaleInE0ELSP_0EEEEEENS4_6LayoutINS5_IJSC_SC_SC_EEENS5_IJNSA_ILi0EEESU_SU_EEEEENS5_IJNS4_10UnderscoreESX_SX_EEEEENS4_23SM90_TMA_LOAD_MULTICASTENS4_14ComposedLayoutINS4_7SwizzleILi3ELi4ELi3EEENS4_18smem_ptr_flag_bitsILi32EEENSS_INS5_IJNSA_ILi8EEESG_EEENS5_IJSG_SC_EEEEEEEvNS4_8identityES10_S1A_vS1B_EENS_8epilogue10collective18CollectiveEpilogueINS1D_23Sm100TmaWarpSpecializedILi3ELi2ELi16ELb1ELb0EEEJSH_NS5_IJNSS_ISF_SC_EENSS_ISG_SC_EEEEESI_SJ_SI_SJ_NS1D_6fusion15FusionCallbacksIS1H_NS1L_17LinearCombinationISI_fSI_fLNS_15FloatRoundStyleE2EEESH_S1K_JEEENS4_5SM1004TMEM4LOAD26SM100_TMEM_LOAD_16dp128b8xENS4_13SM90_TMA_LOADES1A_NS4_17SM75_U32x4_LDSM_NENS4_14SM90_TMA_STOREES1A_NS4_17SM90_U32x4_STSM_NENS4_39AutoVectorizingCopyWithAssumedAlignmentILi128EEEEEEvvEEEEvNT_6ParamsE:
	.zero		2944


//--------------------- SYMBOLS --------------------------

	.type		.nv.reservedSmem.offset0,@object
	.size		.nv.reservedSmem.offset0,0x4
	.type		.nv.reservedSmem.cap,@object
	.size		.nv.reservedSmem.cap,0x4
	.type		__assertfail,@function
